	.target	sm_100a

	.elftype	@"ET_EXEC"


//--------------------- .note.nv.tkinfo           --------------------------
	.section	.note.nv.tkinfo,"",@"SHT_NOTE"
	.sectionflags	@"SHF_NOTE_NV_TKINFO"
	.tkinfo
        /*0018*/ 	.word	0x00000002
        /*0030*/ 	.string	""
        /*0030*/ 	.string	"ptxas"
        /*0030*/ 	.string	"Cuda compilation tools, release 13.0, V13.0.88"
        /*0030*/ 	.string	"Build cuda_13.0.r13.0/compiler.36424714_0"
        /*0030*/ 	.string	"-arch sm_100a -m 64 "



//--------------------- .note.nv.cuinfo           --------------------------
	.section	.note.nv.cuinfo,"",@"SHT_NOTE"
	.sectionflags	@"SHF_NOTE_NV_CUINFO"
        /*0018*/ 	.short	0x0002
        /*001a*/ 	.short	0x0064
        /*001c*/ 	.short	0x0082
	.zero		2


//--------------------- .nv.info                  --------------------------
	.section	.nv.info,"",@"SHT_CUDA_INFO"
	.align	4


	//----- nvinfo : EIATTR_REGCOUNT
	.align		4
        /*0000*/ 	.byte	0x04, 0x2f
        /*0002*/ 	.short	(.L_19 - .L_18)
	.align		4
.L_18:
        /*0004*/ 	.word	index@(_ZN7cutlass13device_kernelINS_4gemm6kernel13GemmUniversalIN4cute5tupleIJiiiiEEENS1_10collective13CollectiveMmaINS1_35MainloopSm100TmaUmmaWarpSpecializedILi5ELi2ELi4ENS5_IJNS4_1CILi1EEESB_SB_EEEEENS5_IJNSA_ILi64EEENSA_ILi128EEENSA_ILi32EEEEEENS_12float_e5m2_tENS5_IJlSB_lEEESI_SJ_NS4_8TiledMMAINS4_8MMA_AtomIJNS4_10MMA_TraitsINS4_19SM100_MMA_F8F6F4_SSEJSI_SI_fSE_SF_NS4_17integral_constantINS4_4UMMA5MajorELSQ_0EEESR_NSO_INSP_7ScaleInELSS_0EEEST_EEEEEENS4_6LayoutISC_NS5_IJNSA_ILi0EEESX_SX_EEEEENS5_IJNS4_10UnderscoreES10_S10_EEEEENS4_13SM90_TMA_LOADENS4_14ComposedLayoutINS4_7SwizzleILi1ELi4ELi3EEENS4_18smem_ptr_flag_bitsILi8EEENSW_INS5_IJNSA_ILi8EEESG_EEENS5_IJSG_SB_EEEEEEEvNS4_8identityES13_S1D_vS1E_EENS_8epilogue10collective18CollectiveEpilogueINS1G_23Sm100TmaWarpSpecializedILi2ELi2ELi32ELb0ELb0EEEJSH_NS5_IJNSW_ISE_SB_EES1L_EEESI_SJ_SI_SJ_NS1G_6fusion15FusionCallbacksIS1K_NS1N_17LinearCombinationISI_fSI_fLNS_15FloatRoundStyleE2EEESH_S1M_JEEENS4_5SM1004TMEM4LOAD26SM100_TMEM_LOAD_16dp32b32xES13_NS14_INS15_ILi2ELi4ELi3EEES18_NSW_INS5_IJS19_SE_EEENS5_IJSE_SB_EEEEEEENS4_39AutoVectorizingCopyWithAssumedAlignmentILi128EEENS4_14SM90_TMA_STOREES21_S23_S23_EEEvvEEEEvNT_6ParamsE)
        /*0008*/ 	.word	0x00000080


	//----- nvinfo : EIATTR_FRAME_SIZE
	.align		4
.L_19:
        /*000c*/ 	.byte	0x04, 0x11
        /*000e*/ 	.short	(.L_21 - .L_20)
	.align		4
.L_20:
        /*0010*/ 	.word	index@($__internal_2_$__cuda_sm10x_tcgen05_guardrail_trap_unallocated_columns_being_dealloced)
        /*0014*/ 	.word	0x00000000


	//----- nvinfo : EIATTR_FRAME_SIZE
	.align		4
.L_21:
        /*0018*/ 	.byte	0x04, 0x11
        /*001a*/ 	.short	(.L_23 - .L_22)
	.align		4
.L_22:
        /*001c*/ 	.word	index@($__internal_1_$__cuda_sm10x_tcgen05_guardrail_trap_phase_invalid_during_alloc)
        /*0020*/ 	.word	0x00000000


	//----- nvinfo : EIATTR_FRAME_SIZE
	.align		4
.L_23:
        /*0024*/ 	.byte	0x04, 0x11
        /*0026*/ 	.short	(.L_25 - .L_24)
	.align		4
.L_24:
        /*0028*/ 	.word	index@($__internal_0_$__cuda_sm10x_tcgen05_guardrail_trap_col_being_dealloced_not_returned_by_alloc)
        /*002c*/ 	.word	0x00000000


	//----- nvinfo : EIATTR_FRAME_SIZE
	.align		4
.L_25:
        /*0030*/ 	.byte	0x04, 0x11
        /*0032*/ 	.short	(.L_27 - .L_26)
	.align		4
.L_26:
        /*0034*/ 	.word	index@(_ZN7cutlass13device_kernelINS_4gemm6kernel13GemmUniversalIN4cute5tupleIJiiiiEEENS1_10collective13CollectiveMmaINS1_35MainloopSm100TmaUmmaWarpSpecializedILi5ELi2ELi4ENS5_IJNS4_1CILi1EEESB_SB_EEEEENS5_IJNSA_ILi64EEENSA_ILi128EEENSA_ILi32EEEEEENS_12float_e5m2_tENS5_IJlSB_lEEESI_SJ_NS4_8TiledMMAINS4_8MMA_AtomIJNS4_10MMA_TraitsINS4_19SM100_MMA_F8F6F4_SSEJSI_SI_fSE_SF_NS4_17integral_constantINS4_4UMMA5MajorELSQ_0EEESR_NSO_INSP_7ScaleInELSS_0EEEST_EEEEEENS4_6LayoutISC_NS5_IJNSA_ILi0EEESX_SX_EEEEENS5_IJNS4_10UnderscoreES10_S10_EEEEENS4_13SM90_TMA_LOADENS4_14ComposedLayoutINS4_7SwizzleILi1ELi4ELi3EEENS4_18smem_ptr_flag_bitsILi8EEENSW_INS5_IJNSA_ILi8EEESG_EEENS5_IJSG_SB_EEEEEEEvNS4_8identityES13_S1D_vS1E_EENS_8epilogue10collective18CollectiveEpilogueINS1G_23Sm100TmaWarpSpecializedILi2ELi2ELi32ELb0ELb0EEEJSH_NS5_IJNSW_ISE_SB_EES1L_EEESI_SJ_SI_SJ_NS1G_6fusion15FusionCallbacksIS1K_NS1N_17LinearCombinationISI_fSI_fLNS_15FloatRoundStyleE2EEESH_S1M_JEEENS4_5SM1004TMEM4LOAD26SM100_TMEM_LOAD_16dp32b32xES13_NS14_INS15_ILi2ELi4ELi3EEES18_NSW_INS5_IJS19_SE_EEENS5_IJSE_SB_EEEEEEENS4_39AutoVectorizingCopyWithAssumedAlignmentILi128EEENS4_14SM90_TMA_STOREES21_S23_S23_EEEvvEEEEvNT_6ParamsE)
        /*0038*/ 	.word	0x00000000


	//----- nvinfo : EIATTR_MIN_STACK_SIZE
	.align		4
.L_27:
        /*003c*/ 	.byte	0x04, 0x12
        /*003e*/ 	.short	(.L_29 - .L_28)
	.align		4
.L_28:
        /*0040*/ 	.word	index@(_ZN7cutlass13device_kernelINS_4gemm6kernel13GemmUniversalIN4cute5tupleIJiiiiEEENS1_10collective13CollectiveMmaINS1_35MainloopSm100TmaUmmaWarpSpecializedILi5ELi2ELi4ENS5_IJNS4_1CILi1EEESB_SB_EEEEENS5_IJNSA_ILi64EEENSA_ILi128EEENSA_ILi32EEEEEENS_12float_e5m2_tENS5_IJlSB_lEEESI_SJ_NS4_8TiledMMAINS4_8MMA_AtomIJNS4_10MMA_TraitsINS4_19SM100_MMA_F8F6F4_SSEJSI_SI_fSE_SF_NS4_17integral_constantINS4_4UMMA5MajorELSQ_0EEESR_NSO_INSP_7ScaleInELSS_0EEEST_EEEEEENS4_6LayoutISC_NS5_IJNSA_ILi0EEESX_SX_EEEEENS5_IJNS4_10UnderscoreES10_S10_EEEEENS4_13SM90_TMA_LOADENS4_14ComposedLayoutINS4_7SwizzleILi1ELi4ELi3EEENS4_18smem_ptr_flag_bitsILi8EEENSW_INS5_IJNSA_ILi8EEESG_EEENS5_IJSG_SB_EEEEEEEvNS4_8identityES13_S1D_vS1E_EENS_8epilogue10collective18CollectiveEpilogueINS1G_23Sm100TmaWarpSpecializedILi2ELi2ELi32ELb0ELb0EEEJSH_NS5_IJNSW_ISE_SB_EES1L_EEESI_SJ_SI_SJ_NS1G_6fusion15FusionCallbacksIS1K_NS1N_17LinearCombinationISI_fSI_fLNS_15FloatRoundStyleE2EEESH_S1M_JEEENS4_5SM1004TMEM4LOAD26SM100_TMEM_LOAD_16dp32b32xES13_NS14_INS15_ILi2ELi4ELi3EEES18_NSW_INS5_IJS19_SE_EEENS5_IJSE_SB_EEEEEEENS4_39AutoVectorizingCopyWithAssumedAlignmentILi128EEENS4_14SM90_TMA_STOREES21_S23_S23_EEEvvEEEEvNT_6ParamsE)
        /*0044*/ 	.word	0x00000000
.L_29:


//--------------------- .nv.compat                --------------------------
	.section	.nv.compat,"",@"SHT_CUDA_COMPAT_INFO"
	.align	4
        /*0000*/ 	.byte	0x02, 0x09, 0x01, 0x00, 0x02, 0x02, 0x02, 0x00, 0x02, 0x05, 0x05, 0x00, 0x03, 0x07, 0x01, 0x01
        /*0010*/ 	.byte	0x02, 0x03, 0x01, 0x00, 0x02, 0x06, 0x01, 0x00, 0x04, 0x0b, 0x08, 0x00, 0x09, 0x00, 0x00, 0x00
        /*0020*/ 	.byte	0x00, 0x00, 0x00, 0x00


//--------------------- .nv.info._ZN7cutlass13device_kernelINS_4gemm6kernel13GemmUniversalIN4cute5tupleIJiiiiEEENS1_10collective13CollectiveMmaINS1_35MainloopSm100TmaUmmaWarpSpecializedILi5ELi2ELi4ENS5_IJNS4_1CILi1EEESB_SB_EEEEENS5_IJNSA_ILi64EEENSA_ILi128EEENSA_ILi32EEEEEENS_12float_e5m2_tENS5_IJlSB_lEEESI_SJ_NS4_8TiledMMAINS4_8MMA_AtomIJNS4_10MMA_TraitsINS4_19SM100_MMA_F8F6F4_SSEJSI_SI_fSE_SF_NS4_17integral_constantINS4_4UMMA5MajorELSQ_0EEESR_NSO_INSP_7ScaleInELSS_0EEEST_EEEEEENS4_6LayoutISC_NS5_IJNSA_ILi0EEESX_SX_EEEEENS5_IJNS4_10UnderscoreES10_S10_EEEEENS4_13SM90_TMA_LOADENS4_14ComposedLayoutINS4_7SwizzleILi1ELi4ELi3EEENS4_18smem_ptr_flag_bitsILi8EEENSW_INS5_IJNSA_ILi8EEESG_EEENS5_IJSG_SB_EEEEEEEvNS4_8identityES13_S1D_vS1E_EENS_8epilogue10collective18CollectiveEpilogueINS1G_23Sm100TmaWarpSpecializedILi2ELi2ELi32ELb0ELb0EEEJSH_NS5_IJNSW_ISE_SB_EES1L_EEESI_SJ_SI_SJ_NS1G_6fusion15FusionCallbacksIS1K_NS1N_17LinearCombinationISI_fSI_fLNS_15FloatRoundStyleE2EEESH_S1M_JEEENS4_5SM1004TMEM4LOAD26SM100_TMEM_LOAD_16dp32b32xES13_NS14_INS15_ILi2ELi4ELi3EEES18_NSW_INS5_IJS19_SE_EEENS5_IJSE_SB_EEEEEEENS4_39AutoVectorizingCopyWithAssumedAlignmentILi128EEENS4_14SM90_TMA_STOREES21_S23_S23_EEEvvEEEEvNT_6ParamsE --------------------------
	.section	.nv.info._ZN7cutlass13device_kernelINS_4gemm6kernel13GemmUniversalIN4cute5tupleIJiiiiEEENS1_10collective13CollectiveMmaINS1_35MainloopSm100TmaUmmaWarpSpecializedILi5ELi2ELi4ENS5_IJNS4_1CILi1EEESB_SB_EEEEENS5_IJNSA_ILi64EEENSA_ILi128EEENSA_ILi32EEEEEENS_12float_e5m2_tENS5_IJlSB_lEEESI_SJ_NS4_8TiledMMAINS4_8MMA_AtomIJNS4_10MMA_TraitsINS4_19SM100_MMA_F8F6F4_SSEJSI_SI_fSE_SF_NS4_17integral_constantINS4_4UMMA5MajorELSQ_0EEESR_NSO_INSP_7ScaleInELSS_0EEEST_EEEEEENS4_6LayoutISC_NS5_IJNSA_ILi0EEESX_SX_EEEEENS5_IJNS4_10UnderscoreES10_S10_EEEEENS4_13SM90_TMA_LOADENS4_14ComposedLayoutINS4_7SwizzleILi1ELi4ELi3EEENS4_18smem_ptr_flag_bitsILi8EEENSW_INS5_IJNSA_ILi8EEESG_EEENS5_IJSG_SB_EEEEEEEvNS4_8identityES13_S1D_vS1E_EENS_8epilogue10collective18CollectiveEpilogueINS1G_23Sm100TmaWarpSpecializedILi2ELi2ELi32ELb0ELb0EEEJSH_NS5_IJNSW_ISE_SB_EES1L_EEESI_SJ_SI_SJ_NS1G_6fusion15FusionCallbacksIS1K_NS1N_17LinearCombinationISI_fSI_fLNS_15FloatRoundStyleE2EEESH_S1M_JEEENS4_5SM1004TMEM4LOAD26SM100_TMEM_LOAD_16dp32b32xES13_NS14_INS15_ILi2ELi4ELi3EEES18_NSW_INS5_IJS19_SE_EEENS5_IJSE_SB_EEEEEEENS4_39AutoVectorizingCopyWithAssumedAlignmentILi128EEENS4_14SM90_TMA_STOREES21_S23_S23_EEEvvEEEEvNT_6ParamsE,"",@"SHT_CUDA_INFO"
	.sectionflags	@""
	.align	4


	//----- nvinfo : EIATTR_CUDA_API_VERSION
	.align		4
        /*0000*/ 	.byte	0x04, 0x37
        /*0002*/ 	.short	(.L_31 - .L_30)
.L_30:
        /*0004*/ 	.word	0x00000082


	//----- nvinfo : EIATTR_KPARAM_INFO
	.align		4
.L_31:
        /*0008*/ 	.byte	0x04, 0x17
        /*000a*/ 	.short	(.L_33 - .L_32)
.L_32:
        /*000c*/ 	.word	0x00000000
        /*0010*/ 	.short	0x0000
        /*0012*/ 	.short	0x0000
        /*0014*/ 	.byte	0x00, 0xf0, 0x01, 0x20


	//----- nvinfo : EIATTR_AT_ENTRY_FRAGMENTS
	.align		4
.L_33:
        /*0018*/ 	.byte	0x04, 0x4f
        /*001a*/ 	.short	(.L_35 - .L_34)


	//   ....[0]....
.L_34:
        /*001c*/ 	.word	0x00000006


	//----- nvinfo : EIATTR_RESERVED_SMEM_USED
	.align		4
.L_35:
        /*0020*/ 	.byte	0x01, 0x41
	.zero		2


	//----- nvinfo : EIATTR_SPARSE_MMA_MASK
	.align		4
        /*0024*/ 	.byte	0x03, 0x50
        /*0026*/ 	.short	0x0000


	//----- nvinfo : EIATTR_TCGEN05_1CTA_USED
	.align		4
        /*0028*/ 	.byte	0x01, 0x51
	.zero		2


	//----- nvinfo : EIATTR_MAXREG_COUNT
	.align		4
        /*002c*/ 	.byte	0x03, 0x1b
        /*002e*/ 	.short	0x00ff


	//----- nvinfo : EIATTR_NUM_BARRIERS
	.align		4
        /*0030*/ 	.byte	0x02, 0x4c
        /*0032*/ 	.byte	0x07
	.zero		1


	//----- nvinfo : EIATTR_EXTERNS
	.align		4
        /*0034*/ 	.byte	0x04, 0x0f
        /*0036*/ 	.short	(.L_37 - .L_36)


	//   ....[0]....
	.align		4
.L_36:
        /*0038*/ 	.word	index@(__assertfail)


	//----- nvinfo : EIATTR_MERCURY_ISA_VERSION
	.align		4
.L_37:
        /*003c*/ 	.byte	0x03, 0x5f
        /*003e*/ 	.short	0x0101


	//----- nvinfo : EIATTR_INT_WARP_WIDE_INSTR_OFFSETS
	.align		4
        /*0040*/ 	.byte	0x04, 0x31
        /*0042*/ 	.short	(.L_39 - .L_38)


	//   ....[0]....
.L_38:
        /*0044*/ 	.word	0x00001dd0


	//   ....[1]....
        /*0048*/ 	.word	0x000037c0


	//   ....[2]....
        /*004c*/ 	.word	0x000037e0


	//   ....[3]....
        /*0050*/ 	.word	0x00003810


	//   ....[4]....
        /*0054*/ 	.word	0x00004140


	//   ....[5]....
        /*0058*/ 	.word	0x000041b0


	//   ....[6]....
        /*005c*/ 	.word	0x00004390


	//   ....[7]....
        /*0060*/ 	.word	0x000044f0


	//----- nvinfo : EIATTR_COOP_GROUP_MASK_REGIDS
	.align		4
.L_39:
        /*0064*/ 	.byte	0x04, 0x29
        /*0066*/ 	.short	(.L_41 - .L_40)


	//   ....[0]....
.L_40:
        /*0068*/ 	.word	0xffffffff


	//   ....[1]....
        /*006c*/ 	.word	0xffffffff


	//   ....[2]....
        /*0070*/ 	.word	0xffffffff


	//   ....[3]....
        /*0074*/ 	.word	0xffffffff


	//   ....[4]....
        /*0078*/ 	.word	0xffffffff


	//   ....[5]....
        /*007c*/ 	.word	0xffffffff


	//   ....[6]....
        /*0080*/ 	.word	0xffffffff


	//   ....[7]....
        /*0084*/ 	.word	0xffffffff


	//   ....[8]....
        /*0088*/ 	.word	0xffffffff


	//   ....[9]....
        /*008c*/ 	.word	0xffffffff


	//   ....[10]....
        /*0090*/ 	.word	0xffffffff


	//   ....[11]....
        /*0094*/ 	.word	0xffffffff


	//   ....[12]....
        /*0098*/ 	.word	0xffffffff


	//----- nvinfo : EIATTR_COOP_GROUP_INSTR_OFFSETS
	.align		4
.L_41:
        /*009c*/ 	.byte	0x04, 0x28
        /*009e*/ 	.short	(.L_43 - .L_42)


	//   ....[0]....
.L_42:
        /*00a0*/ 	.word	0x00000090


	//   ....[1]....
        /*00a4*/ 	.word	0x000004d0


	//   ....[2]....
        /*00a8*/ 	.word	0x00000660


	//   ....[3]....
        /*00ac*/ 	.word	0x000007c0


	//   ....[4]....
        /*00b0*/ 	.word	0x000008c0


	//   ....[5]....
        /*00b4*/ 	.word	0x00000a30


	//   ....[6]....
        /*00b8*/ 	.word	0x00000bd0


	//   ....[7]....
        /*00bc*/ 	.word	0x00001cb0


	//   ....[8]....
        /*00c0*/ 	.word	0x00002b20


	//   ....[9]....
        /*00c4*/ 	.word	0x00002d30


	//   ....[10]....
        /*00c8*/ 	.word	0x00002d60


	//   ....[11]....
        /*00cc*/ 	.word	0x000036a0


	//   ....[12]....
        /*00d0*/ 	.word	0x000038d0


	//----- nvinfo : EIATTR_VRC_CTA_INIT_COUNT
	.align		4
.L_43:
        /*00d4*/ 	.byte	0x02, 0x4a
        /*00d6*/ 	.byte	0x80
	.zero		1


	//----- nvinfo : EIATTR_SYSCALL_OFFSETS
	.align		4
        /*00d8*/ 	.byte	0x04, 0x46
        /*00da*/ 	.short	(.L_45 - .L_44)


	//   ....[0]....
.L_44:
        /*00dc*/ 	.word	0x00004f30


	//   ....[1]....
        /*00e0*/ 	.word	0x00005070


	//   ....[2]....
        /*00e4*/ 	.word	0x00005870


	//   ....[3]....
        /*00e8*/ 	.word	0x00006600


	//----- nvinfo : EIATTR_MBARRIER_INSTR_OFFSETS
	.align		4
.L_45:
        /*00ec*/ 	.byte	0x04, 0x39
        /*00ee*/ 	.short	(.L_47 - .L_46)


	//   ....[0]....
.L_46:
        /*00f0*/ 	.word	0x000005b0
        /*00f4*/ 	.word	0x000000ff
        /*00f8*/ 	.word	0x00000000
        /*00fc*/ 	.short	0x0100
        /*00fe*/ 	.byte	0x05
	.zero		1


	//   ....[1]....
        /*0100*/ 	.word	0x000005c0
        /*0104*/ 	.word	0x000000ff
        /*0108*/ 	.word	0x00000028
        /*010c*/ 	.short	0x0100
        /*010e*/ 	.byte	0x05
	.zero		1


	//   ....[2]....
        /*0110*/ 	.word	0x000005d0
        /*0114*/ 	.word	0x000000ff
        /*0118*/ 	.word	0x00000008
        /*011c*/ 	.short	0x0100
        /*011e*/ 	.byte	0x05
	.zero		1


	//   ....[3]....
        /*0120*/ 	.word	0x000005e0
        /*0124*/ 	.word	0x000000ff
        /*0128*/ 	.word	0x00000030
        /*012c*/ 	.short	0x0100
        /*012e*/ 	.byte	0x05
	.zero		1


	//   ....[4]....
        /*0130*/ 	.word	0x000005f0
        /*0134*/ 	.word	0x000000ff
        /*0138*/ 	.word	0x00000010
        /*013c*/ 	.short	0x0100
        /*013e*/ 	.byte	0x05
	.zero		1


	//   ....[5]....
        /*0140*/ 	.word	0x00000600
        /*0144*/ 	.word	0x000000ff
        /*0148*/ 	.word	0x00000038
        /*014c*/ 	.short	0x0100
        /*014e*/ 	.byte	0x05
	.zero		1


	//   ....[6]....
        /*0150*/ 	.word	0x00000610
        /*0154*/ 	.word	0x000000ff
        /*0158*/ 	.word	0x00000018
        /*015c*/ 	.short	0x0100
        /*015e*/ 	.byte	0x05
	.zero		1


	//   ....[7]....
        /*0160*/ 	.word	0x00000620
        /*0164*/ 	.word	0x000000ff
        /*0168*/ 	.word	0x00000040
        /*016c*/ 	.short	0x0100
        /*016e*/ 	.byte	0x05
	.zero		1


	//   ....[8]....
        /*0170*/ 	.word	0x00000630
        /*0174*/ 	.word	0x000000ff
        /*0178*/ 	.word	0x00000020
        /*017c*/ 	.short	0x0100
        /*017e*/ 	.byte	0x05
	.zero		1


	//   ....[9]....
        /*0180*/ 	.word	0x00000640
        /*0184*/ 	.word	0x000000ff
        /*0188*/ 	.word	0x00000048
        /*018c*/ 	.short	0x0100
        /*018e*/ 	.byte	0x05
	.zero		1


	//   ....[10]....
        /*0190*/ 	.word	0x00000770
        /*0194*/ 	.word	0x000000ff
        /*0198*/ 	.word	0x00000050
        /*019c*/ 	.short	0x0100
        /*019e*/ 	.byte	0x07
	.zero		1


	//   ....[11]....
        /*01a0*/ 	.word	0x00000780
        /*01a4*/ 	.word	0x000000ff
        /*01a8*/ 	.word	0x00000060
        /*01ac*/ 	.short	0x0100
        /*01ae*/ 	.byte	0x07
	.zero		1


	//   ....[12]....
        /*01b0*/ 	.word	0x00000790
        /*01b4*/ 	.word	0x000000ff
        /*01b8*/ 	.word	0x00000058
        /*01bc*/ 	.short	0x0100
        /*01be*/ 	.byte	0x07
	.zero		1


	//   ....[13]....
        /*01c0*/ 	.word	0x000007a0
        /*01c4*/ 	.word	0x000000ff
        /*01c8*/ 	.word	0x00000068
        /*01cc*/ 	.short	0x0100
        /*01ce*/ 	.byte	0x07
	.zero		1


	//   ....[14]....
        /*01d0*/ 	.word	0x00000890
        /*01d4*/ 	.word	0x000000ff
        /*01d8*/ 	.word	0x00000070
        /*01dc*/ 	.short	0x0100
        /*01de*/ 	.byte	0x05
	.zero		1


	//   ....[15]....
        /*01e0*/ 	.word	0x000008a0
        /*01e4*/ 	.word	0x000000ff
        /*01e8*/ 	.word	0x00000078
        /*01ec*/ 	.short	0x0100
        /*01ee*/ 	.byte	0x05
	.zero		1


	//   ....[16]....
        /*01f0*/ 	.word	0x000009e0
        /*01f4*/ 	.word	0x000000ff
        /*01f8*/ 	.word	0x00000080
        /*01fc*/ 	.short	0x0100
        /*01fe*/ 	.byte	0x05
	.zero		1


	//   ....[17]....
        /*0200*/ 	.word	0x000009f0
        /*0204*/ 	.word	0x000000ff
        /*0208*/ 	.word	0x00000090
        /*020c*/ 	.short	0x0100
        /*020e*/ 	.byte	0x05
	.zero		1


	//   ....[18]....
        /*0210*/ 	.word	0x00000a00
        /*0214*/ 	.word	0x000000ff
        /*0218*/ 	.word	0x00000088
        /*021c*/ 	.short	0x0100
        /*021e*/ 	.byte	0x05
	.zero		1


	//   ....[19]....
        /*0220*/ 	.word	0x00000a10
        /*0224*/ 	.word	0x000000ff
        /*0228*/ 	.word	0x00000098
        /*022c*/ 	.short	0x0100
        /*022e*/ 	.byte	0x05
	.zero		1


	//   ....[20]....
        /*0230*/ 	.word	0x00000b40
        /*0234*/ 	.word	0x000000ff
        /*0238*/ 	.word	0x000000a0
        /*023c*/ 	.short	0x0100
        /*023e*/ 	.byte	0x07
	.zero		1


	//   ....[21]....
        /*0240*/ 	.word	0x00000b50
        /*0244*/ 	.word	0x000000ff
        /*0248*/ 	.word	0x000000c0
        /*024c*/ 	.short	0x0100
        /*024e*/ 	.byte	0x07
	.zero		1


	//   ....[22]....
        /*0250*/ 	.word	0x00000b60
        /*0254*/ 	.word	0x000000ff
        /*0258*/ 	.word	0x000000a8
        /*025c*/ 	.short	0x0100
        /*025e*/ 	.byte	0x07
	.zero		1


	//   ....[23]....
        /*0260*/ 	.word	0x00000b70
        /*0264*/ 	.word	0x000000ff
        /*0268*/ 	.word	0x000000c8
        /*026c*/ 	.short	0x0100
        /*026e*/ 	.byte	0x07
	.zero		1


	//   ....[24]....
        /*0270*/ 	.word	0x00000b80
        /*0274*/ 	.word	0x000000ff
        /*0278*/ 	.word	0x000000b0
        /*027c*/ 	.short	0x0100
        /*027e*/ 	.byte	0x07
	.zero		1


	//   ....[25]....
        /*0280*/ 	.word	0x00000b90
        /*0284*/ 	.word	0x000000ff
        /*0288*/ 	.word	0x000000d0
        /*028c*/ 	.short	0x0100
        /*028e*/ 	.byte	0x07
	.zero		1


	//   ....[26]....
        /*0290*/ 	.word	0x00000ba0
        /*0294*/ 	.word	0x000000ff
        /*0298*/ 	.word	0x000000b8
        /*029c*/ 	.short	0x0100
        /*029e*/ 	.byte	0x07
	.zero		1


	//   ....[27]....
        /*02a0*/ 	.word	0x00000bb0
        /*02a4*/ 	.word	0x000000ff
        /*02a8*/ 	.word	0x000000d8
        /*02ac*/ 	.short	0x0100
        /*02ae*/ 	.byte	0x07
	.zero		1


	//   ....[28]....
        /*02b0*/ 	.word	0x00000ca0
        /*02b4*/ 	.word	0x000000ff
        /*02b8*/ 	.word	0x000000e0
        /*02bc*/ 	.short	0x0100
        /*02be*/ 	.byte	0x05
	.zero		1


	//   ....[29]....
        /*02c0*/ 	.word	0x00000cb0
        /*02c4*/ 	.word	0x000000ff
        /*02c8*/ 	.word	0x000000f0
        /*02cc*/ 	.short	0x0100
        /*02ce*/ 	.byte	0x05
	.zero		1


	//   ....[30]....
        /*02d0*/ 	.word	0x00000cc0
        /*02d4*/ 	.word	0x000000ff
        /*02d8*/ 	.word	0x000000e8
        /*02dc*/ 	.short	0x0100
        /*02de*/ 	.byte	0x05
	.zero		1


	//   ....[31]....
        /*02e0*/ 	.word	0x00000cd0
        /*02e4*/ 	.word	0x000000ff
        /*02e8*/ 	.word	0x000000f8
        /*02ec*/ 	.short	0x0100
        /*02ee*/ 	.byte	0x05
	.zero		1


	//   ....[32]....
        /*02f0*/ 	.word	0x000015b0
        /*02f4*/ 	.word	0x00000003
        /*02f8*/ 	.word	0x000000f0
        /*02fc*/ 	.short	0x010a
        /*02fe*/ 	.byte	0xff
	.zero		1


	//   ....[33]....
        /*0300*/ 	.word	0x000015e0
        /*0304*/ 	.word	0x00000003
        /*0308*/ 	.word	0x000000e0
        /*030c*/ 	.short	0x0101
        /*030e*/ 	.byte	0xff
	.zero		1


	//   ....[34]....
        /*0310*/ 	.word	0x000016b0
        /*0314*/ 	.word	0x000000ff
        /*0318*/ 	.word	0x00000028
        /*031c*/ 	.short	0x010a
        /*031e*/ 	.byte	0x08
	.zero		1


	//   ....[35]....
        /*0320*/ 	.word	0x00001750
        /*0324*/ 	.word	0x000000ff
        /*0328*/ 	.word	0x00000028
        /*032c*/ 	.short	0x010a
        /*032e*/ 	.byte	0x21
	.zero		1


	//   ....[36]....
        /*0330*/ 	.word	0x000018a0
        /*0334*/ 	.word	0x000000ff
        /*0338*/ 	.word	0x00000028
        /*033c*/ 	.short	0x010a
        /*033e*/ 	.byte	0x08
	.zero		1


	//   ....[37]....
        /*0340*/ 	.word	0x000019b0
        /*0344*/ 	.word	0x000000ff
        /*0348*/ 	.word	0x00000078
        /*034c*/ 	.short	0x0101
        /*034e*/ 	.byte	0x04
	.zero		1


	//   ....[38]....
        /*0350*/ 	.word	0x000019d0
        /*0354*/ 	.word	0x000000ff
        /*0358*/ 	.word	0x00000028
        /*035c*/ 	.short	0x010a
        /*035e*/ 	.byte	0x08
	.zero		1


	//   ....[39]....
        /*0360*/ 	.word	0x00001a50
        /*0364*/ 	.word	0x000000ff
        /*0368*/ 	.word	0x00000028
        /*036c*/ 	.short	0x010a
        /*036e*/ 	.byte	0x11
	.zero		1


	//   ....[40]....
        /*0370*/ 	.word	0x00001ba0
        /*0374*/ 	.word	0x000000ff
        /*0378*/ 	.word	0x00000028
        /*037c*/ 	.short	0x010a
        /*037e*/ 	.byte	0x08
	.zero		1


	//   ....[41]....
        /*0380*/ 	.word	0x00001ce0
        /*0384*/ 	.word	0x00000002
        /*0388*/ 	.word	0x00000080
        /*038c*/ 	.short	0x010a
        /*038e*/ 	.byte	0xff
	.zero		1


	//   ....[42]....
        /*0390*/ 	.word	0x00001da0
        /*0394*/ 	.word	0x00000002
        /*0398*/ 	.word	0x00000000
        /*039c*/ 	.short	0x0101
        /*039e*/ 	.byte	0xff
	.zero		1


	//   ....[43]....
        /*03a0*/ 	.word	0x00002300
        /*03a4*/ 	.word	0x000000ff
        /*03a8*/ 	.word	0x00000000
        /*03ac*/ 	.short	0x010a
        /*03ae*/ 	.byte	0x05
	.zero		1


	//   ....[44]....
        /*03b0*/ 	.word	0x00002390
        /*03b4*/ 	.word	0x000000ff
        /*03b8*/ 	.word	0x00000000
        /*03bc*/ 	.short	0x010a
        /*03be*/ 	.byte	0x05
	.zero		1


	//   ....[45]....
        /*03c0*/ 	.word	0x00002420
        /*03c4*/ 	.word	0x000000ff
        /*03c8*/ 	.word	0x00000000
        /*03cc*/ 	.short	0x010a
        /*03ce*/ 	.byte	0x05
	.zero		1


	//   ....[46]....
        /*03d0*/ 	.word	0x000024b0
        /*03d4*/ 	.word	0x000000ff
        /*03d8*/ 	.word	0x00000000
        /*03dc*/ 	.short	0x010a
        /*03de*/ 	.byte	0x05
	.zero		1


	//   ....[47]....
        /*03e0*/ 	.word	0x00002550
        /*03e4*/ 	.word	0x00000000
        /*03e8*/ 	.word	0x00000000
        /*03ec*/ 	.short	0x010a
        /*03ee*/ 	.byte	0xff
	.zero		1


	//   ....[48]....
        /*03f0*/ 	.word	0x00002670
        /*03f4*/ 	.word	0x00000000
        /*03f8*/ 	.word	0x000000e0
        /*03fc*/ 	.short	0x010a
        /*03fe*/ 	.byte	0xff
	.zero		1


	//   ....[49]....
        /*0400*/ 	.word	0x000026d0
        /*0404*/ 	.word	0x00000004
        /*0408*/ 	.word	0x00000000
        /*040c*/ 	.short	0x0101
        /*040e*/ 	.byte	0xff
	.zero		1


	//   ....[50]....
        /*0410*/ 	.word	0x000026f0
        /*0414*/ 	.word	0x000000ff
        /*0418*/ 	.word	0x00000090
        /*041c*/ 	.short	0x010a
        /*041e*/ 	.byte	0x05
	.zero		1


	//   ....[51]....
        /*0420*/ 	.word	0x00002810
        /*0424*/ 	.word	0x00000000
        /*0428*/ 	.word	0x00000080
        /*042c*/ 	.short	0x010a
        /*042e*/ 	.byte	0xff
	.zero		1


	//   ....[52]....
        /*0430*/ 	.word	0x00002920
        /*0434*/ 	.word	0x00000000
        /*0438*/ 	.word	0x00000000
        /*043c*/ 	.short	0x0101
        /*043e*/ 	.byte	0xff
	.zero		1


	//   ....[53]....
        /*0440*/ 	.word	0x000029b0
        /*0444*/ 	.word	0x000000ff
        /*0448*/ 	.word	0x00000090
        /*044c*/ 	.short	0x0106
        /*044e*/ 	.byte	0x05
	.zero		1


	//   ....[54]....
        /*0450*/ 	.word	0x000029d0
        /*0454*/ 	.word	0x000000ff
        /*0458*/ 	.word	0x00000090
        /*045c*/ 	.short	0x010a
        /*045e*/ 	.byte	0x05
	.zero		1


	//   ....[55]....
        /*0460*/ 	.word	0x00002a60
        /*0464*/ 	.word	0x000000ff
        /*0468*/ 	.word	0x00000090
        /*046c*/ 	.short	0x0106
        /*046e*/ 	.byte	0x04
	.zero		1


	//   ....[56]....
        /*0470*/ 	.word	0x00002aa0
        /*0474*/ 	.word	0x00000000
        /*0478*/ 	.word	0x00000090
        /*047c*/ 	.short	0x010a
        /*047e*/ 	.byte	0xff
	.zero		1


	//   ....[57]....
        /*0480*/ 	.word	0x00002f80
        /*0484*/ 	.word	0x00000000
        /*0488*/ 	.word	0x00000080
        /*048c*/ 	.short	0x010a
        /*048e*/ 	.byte	0xff
	.zero		1


	//   ....[58]....
        /*0490*/ 	.word	0x00003080
        /*0494*/ 	.word	0x00000003
        /*0498*/ 	.word	0x00000000
        /*049c*/ 	.short	0x0101
        /*049e*/ 	.byte	0xff
	.zero		1


	//   ....[59]....
        /*04a0*/ 	.word	0x00003090
        /*04a4*/ 	.word	0x000000ff
        /*04a8*/ 	.word	0x00000000
        /*04ac*/ 	.short	0x010a
        /*04ae*/ 	.byte	0x04
	.zero		1


	//   ....[60]....
        /*04b0*/ 	.word	0x000030b0
        /*04b4*/ 	.word	0x000000ff
        /*04b8*/ 	.word	0x000000c0
        /*04bc*/ 	.short	0x010a
        /*04be*/ 	.byte	0x09
	.zero		1


	//   ....[61]....
        /*04c0*/ 	.word	0x000031f0
        /*04c4*/ 	.word	0x000000ff
        /*04c8*/ 	.word	0x00000000
        /*04cc*/ 	.short	0x010a
        /*04ce*/ 	.byte	0x07
	.zero		1


	//   ....[62]....
        /*04d0*/ 	.word	0x00003320
        /*04d4*/ 	.word	0x000000ff
        /*04d8*/ 	.word	0x00000000
        /*04dc*/ 	.short	0x010a
        /*04de*/ 	.byte	0x04
	.zero		1


	//   ....[63]....
        /*04e0*/ 	.word	0x000034d0
        /*04e4*/ 	.word	0x000000ff
        /*04e8*/ 	.word	0x00000000
        /*04ec*/ 	.short	0x010a
        /*04ee*/ 	.byte	0x05
	.zero		1


	//   ....[64]....
        /*04f0*/ 	.word	0x00003560
        /*04f4*/ 	.word	0x000000ff
        /*04f8*/ 	.word	0x00000000
        /*04fc*/ 	.short	0x010a
        /*04fe*/ 	.byte	0x05
	.zero		1


	//   ....[65]....
        /*0500*/ 	.word	0x000035f0
        /*0504*/ 	.word	0x000000ff
        /*0508*/ 	.word	0x00000000
        /*050c*/ 	.short	0x010a
        /*050e*/ 	.byte	0x05
	.zero		1


	//   ....[66]....
        /*0510*/ 	.word	0x00003680
        /*0514*/ 	.word	0x000000ff
        /*0518*/ 	.word	0x00000000
        /*051c*/ 	.short	0x010a
        /*051e*/ 	.byte	0x07
	.zero		1


	//   ....[67]....
        /*0520*/ 	.word	0x00003ae0
        /*0524*/ 	.word	0x00000000
        /*0528*/ 	.word	0x00000080
        /*052c*/ 	.short	0x010a
        /*052e*/ 	.byte	0xff
	.zero		1


	//   ....[68]....
        /*0530*/ 	.word	0x00003ba0
        /*0534*/ 	.word	0x00000000
        /*0538*/ 	.word	0x00000000
        /*053c*/ 	.short	0x0101
        /*053e*/ 	.byte	0xff
	.zero		1


	//   ....[69]....
        /*0540*/ 	.word	0x00003ec0
        /*0544*/ 	.word	0x000000ff
        /*0548*/ 	.word	0x00000078
        /*054c*/ 	.short	0x010a
        /*054e*/ 	.byte	0x07
	.zero		1


	//   ....[70]....
        /*0550*/ 	.word	0x000040b0
        /*0554*/ 	.word	0x000000ff
        /*0558*/ 	.word	0x00000060
        /*055c*/ 	.short	0x010a
        /*055e*/ 	.byte	0x07
	.zero		1


	//   ....[71]....
        /*0560*/ 	.word	0x00004280
        /*0564*/ 	.word	0x000000ff
        /*0568*/ 	.word	0x00000050
        /*056c*/ 	.short	0x010b
        /*056e*/ 	.byte	0x07
	.zero		1


	//   ....[72]....
        /*0570*/ 	.word	0x000042f0
        /*0574*/ 	.word	0x000000ff
        /*0578*/ 	.word	0x00000000
        /*057c*/ 	.short	0x0101
        /*057e*/ 	.byte	0x08
	.zero		1


	//   ....[73]....
        /*0580*/ 	.word	0x00004320
        /*0584*/ 	.word	0x000000ff
        /*0588*/ 	.word	0x00000068
        /*058c*/ 	.short	0x010a
        /*058e*/ 	.byte	0x07
	.zero		1


	//   ....[74]....
        /*0590*/ 	.word	0x00004530
        /*0594*/ 	.word	0x000000ff
        /*0598*/ 	.word	0x00000058
        /*059c*/ 	.short	0x010b
        /*059e*/ 	.byte	0x07
	.zero		1


	//   ....[75]....
        /*05a0*/ 	.word	0x00004550
        /*05a4*/ 	.word	0x000000ff
        /*05a8*/ 	.word	0x00000000
        /*05ac*/ 	.short	0x0101
        /*05ae*/ 	.byte	0x0d
	.zero		1


	//   ....[76]....
        /*05b0*/ 	.word	0x00004580
        /*05b4*/ 	.word	0x000000ff
        /*05b8*/ 	.word	0x00000060
        /*05bc*/ 	.short	0x010a
        /*05be*/ 	.byte	0x07
	.zero		1


	//   ....[77]....
        /*05c0*/ 	.word	0x000045c0
        /*05c4*/ 	.word	0x00000000
        /*05c8*/ 	.word	0x00000068
        /*05cc*/ 	.short	0x010a
        /*05ce*/ 	.byte	0xff
	.zero		1


	//   ....[78]....
        /*05d0*/ 	.word	0x00004900
        /*05d4*/ 	.word	0x00000000
        /*05d8*/ 	.word	0x00000080
        /*05dc*/ 	.short	0x010a
        /*05de*/ 	.byte	0xff
	.zero		1


	//   ....[79]....
        /*05e0*/ 	.word	0x00004a10
        /*05e4*/ 	.word	0x00000000
        /*05e8*/ 	.word	0x00000000
        /*05ec*/ 	.short	0x0101
        /*05ee*/ 	.byte	0xff
	.zero		1


	//   ....[80]....
        /*05f0*/ 	.word	0x00005460
        /*05f4*/ 	.word	0x00000000
        /*05f8*/ 	.word	0x00000050
        /*05fc*/ 	.short	0x010a
        /*05fe*/ 	.byte	0xff
	.zero		1


	//   ....[81]....
        /*0600*/ 	.word	0x000054d0
        /*0604*/ 	.word	0x00000071
        /*0608*/ 	.word	0x000000a0
        /*060c*/ 	.short	0x010a
        /*060e*/ 	.byte	0xff
	.zero		1


	//   ....[82]....
        /*0610*/ 	.word	0x000055b0
        /*0614*/ 	.word	0x00000000
        /*0618*/ 	.word	0x00000050
        /*061c*/ 	.short	0x010a
        /*061e*/ 	.byte	0xff
	.zero		1


	//   ....[83]....
        /*0620*/ 	.word	0x000056f0
        /*0624*/ 	.word	0x00000000
        /*0628*/ 	.word	0x00000000
        /*062c*/ 	.short	0x0101
        /*062e*/ 	.byte	0xff
	.zero		1


	//   ....[84]....
        /*0630*/ 	.word	0x00005750
        /*0634*/ 	.word	0x00000071
        /*0638*/ 	.word	0x000000a0
        /*063c*/ 	.short	0x010a
        /*063e*/ 	.byte	0xff
	.zero		1


	//   ....[85]....
        /*0640*/ 	.word	0x000062a0
        /*0644*/ 	.word	0x00000020
        /*0648*/ 	.word	0x00000050
        /*064c*/ 	.short	0x010a
        /*064e*/ 	.byte	0xff
	.zero		1


	//   ....[86]....
        /*0650*/ 	.word	0x00006360
        /*0654*/ 	.word	0x00000020
        /*0658*/ 	.word	0x00000050
        /*065c*/ 	.short	0x010a
        /*065e*/ 	.byte	0xff
	.zero		1


	//   ....[87]....
        /*0660*/ 	.word	0x00006480
        /*0664*/ 	.word	0x00000003
        /*0668*/ 	.word	0x00000000
        /*066c*/ 	.short	0x0101
        /*066e*/ 	.byte	0xff
	.zero		1


	//   ....[88]....
        /*0670*/ 	.word	0x000068c0
        /*0674*/ 	.word	0x000000ff
        /*0678*/ 	.word	0x00000000
        /*067c*/ 	.short	0x0101
        /*067e*/ 	.byte	0x05
	.zero		1


	//   ....[89]....
        /*0680*/ 	.word	0x00007100
        /*0684*/ 	.word	0x00000003
        /*0688*/ 	.word	0x000000f0
        /*068c*/ 	.short	0x010a
        /*068e*/ 	.byte	0xff
	.zero		1


	//   ....[90]....
        /*0690*/ 	.word	0x00007160
        /*0694*/ 	.word	0x00000002
        /*0698*/ 	.word	0x00000028
        /*069c*/ 	.short	0x010a
        /*069e*/ 	.byte	0xff
	.zero		1


	//   ....[91]....
        /*06a0*/ 	.word	0x000071c0
        /*06a4*/ 	.word	0x00000002
        /*06a8*/ 	.word	0x00000028
        /*06ac*/ 	.short	0x010a
        /*06ae*/ 	.byte	0xff
	.zero		1


	//   ....[92]....
        /*06b0*/ 	.word	0x00007210
        /*06b4*/ 	.word	0x00000002
        /*06b8*/ 	.word	0x00000080
        /*06bc*/ 	.short	0x010a
        /*06be*/ 	.byte	0xff
	.zero		1


	//   ....[93]....
        /*06c0*/ 	.word	0x00007270
        /*06c4*/ 	.word	0x00000000
        /*06c8*/ 	.word	0x00000000
        /*06cc*/ 	.short	0x010a
        /*06ce*/ 	.byte	0xff
	.zero		1


	//   ....[94]....
        /*06d0*/ 	.word	0x000072d0
        /*06d4*/ 	.word	0x00000000
        /*06d8*/ 	.word	0x00000000
        /*06dc*/ 	.short	0x010a
        /*06de*/ 	.byte	0xff
	.zero		1


	//   ....[95]....
        /*06e0*/ 	.word	0x00007330
        /*06e4*/ 	.word	0x00000000
        /*06e8*/ 	.word	0x00000000
        /*06ec*/ 	.short	0x010a
        /*06ee*/ 	.byte	0xff
	.zero		1


	//   ....[96]....
        /*06f0*/ 	.word	0x00007390
        /*06f4*/ 	.word	0x00000000
        /*06f8*/ 	.word	0x00000000
        /*06fc*/ 	.short	0x010a
        /*06fe*/ 	.byte	0xff
	.zero		1


	//   ....[97]....
        /*0700*/ 	.word	0x000073e0
        /*0704*/ 	.word	0x00000000
        /*0708*/ 	.word	0x000000e0
        /*070c*/ 	.short	0x010a
        /*070e*/ 	.byte	0xff
	.zero		1


	//   ....[98]....
        /*0710*/ 	.word	0x00007440
        /*0714*/ 	.word	0x00000000
        /*0718*/ 	.word	0x00000090
        /*071c*/ 	.short	0x010a
        /*071e*/ 	.byte	0xff
	.zero		1


	//   ....[99]....
        /*0720*/ 	.word	0x00007490
        /*0724*/ 	.word	0x00000000
        /*0728*/ 	.word	0x00000080
        /*072c*/ 	.short	0x010a
        /*072e*/ 	.byte	0xff
	.zero		1


	//   ....[100]....
        /*0730*/ 	.word	0x000074f0
        /*0734*/ 	.word	0x00000000
        /*0738*/ 	.word	0x00000090
        /*073c*/ 	.short	0x010a
        /*073e*/ 	.byte	0xff
	.zero		1


	//   ....[101]....
        /*0740*/ 	.word	0x00007540
        /*0744*/ 	.word	0x00000000
        /*0748*/ 	.word	0x00000080
        /*074c*/ 	.short	0x010a
        /*074e*/ 	.byte	0xff
	.zero		1


	//   ....[102]....
        /*0750*/ 	.word	0x000075a0
        /*0754*/ 	.word	0x00000003
        /*0758*/ 	.word	0x000000c0
        /*075c*/ 	.short	0x010a
        /*075e*/ 	.byte	0xff
	.zero		1


	//   ....[103]....
        /*0760*/ 	.word	0x00007600
        /*0764*/ 	.word	0x00000000
        /*0768*/ 	.word	0x00000000
        /*076c*/ 	.short	0x010a
        /*076e*/ 	.byte	0xff
	.zero		1


	//   ....[104]....
        /*0770*/ 	.word	0x00007660
        /*0774*/ 	.word	0x00000000
        /*0778*/ 	.word	0x00000000
        /*077c*/ 	.short	0x010a
        /*077e*/ 	.byte	0xff
	.zero		1


	//   ....[105]....
        /*0780*/ 	.word	0x000076c0
        /*0784*/ 	.word	0x00000000
        /*0788*/ 	.word	0x00000000
        /*078c*/ 	.short	0x010a
        /*078e*/ 	.byte	0xff
	.zero		1


	//   ....[106]....
        /*0790*/ 	.word	0x00007720
        /*0794*/ 	.word	0x00000000
        /*0798*/ 	.word	0x00000000
        /*079c*/ 	.short	0x010a
        /*079e*/ 	.byte	0xff
	.zero		1


	//   ....[107]....
        /*07a0*/ 	.word	0x00007780
        /*07a4*/ 	.word	0x00000000
        /*07a8*/ 	.word	0x00000000
        /*07ac*/ 	.short	0x010a
        /*07ae*/ 	.byte	0xff
	.zero		1


	//   ....[108]....
        /*07b0*/ 	.word	0x000077d0
        /*07b4*/ 	.word	0x00000000
        /*07b8*/ 	.word	0x00000080
        /*07bc*/ 	.short	0x010a
        /*07be*/ 	.byte	0xff
	.zero		1


	//   ....[109]....
        /*07c0*/ 	.word	0x00007830
        /*07c4*/ 	.word	0x00000000
        /*07c8*/ 	.word	0x00000078
        /*07cc*/ 	.short	0x010a
        /*07ce*/ 	.byte	0xff
	.zero		1


	//   ....[110]....
        /*07d0*/ 	.word	0x00007890
        /*07d4*/ 	.word	0x00000003
        /*07d8*/ 	.word	0x00000060
        /*07dc*/ 	.short	0x010a
        /*07de*/ 	.byte	0xff
	.zero		1


	//   ....[111]....
        /*07e0*/ 	.word	0x000078f0
        /*07e4*/ 	.word	0x00000003
        /*07e8*/ 	.word	0x00000068
        /*07ec*/ 	.short	0x010a
        /*07ee*/ 	.byte	0xff
	.zero		1


	//   ....[112]....
        /*07f0*/ 	.word	0x00007950
        /*07f4*/ 	.word	0x00000000
        /*07f8*/ 	.word	0x00000060
        /*07fc*/ 	.short	0x010a
        /*07fe*/ 	.byte	0xff
	.zero		1


	//   ....[113]....
        /*0800*/ 	.word	0x000079a0
        /*0804*/ 	.word	0x00000000
        /*0808*/ 	.word	0x00000080
        /*080c*/ 	.short	0x010a
        /*080e*/ 	.byte	0xff
	.zero		1


	//   ....[114]....
        /*0810*/ 	.word	0x000079f0
        /*0814*/ 	.word	0x00000000
        /*0818*/ 	.word	0x00000050
        /*081c*/ 	.short	0x010a
        /*081e*/ 	.byte	0xff
	.zero		1


	//   ....[115]....
        /*0820*/ 	.word	0x00007a40
        /*0824*/ 	.word	0x00000071
        /*0828*/ 	.word	0x000000a0
        /*082c*/ 	.short	0x010a
        /*082e*/ 	.byte	0xff
	.zero		1


	//   ....[116]....
        /*0830*/ 	.word	0x00007a90
        /*0834*/ 	.word	0x00000020
        /*0838*/ 	.word	0x00000050
        /*083c*/ 	.short	0x010a
        /*083e*/ 	.byte	0xff
	.zero		1


	//----- nvinfo : EIATTR_NUM_MBARRIERS
	.align		4
.L_47:
        /*0840*/ 	.byte	0x03, 0x38
        /*0842*/ 	.short	0x0020


	//----- nvinfo : EIATTR_EXIT_INSTR_OFFSETS
	.align		4
        /*0844*/ 	.byte	0x04, 0x1c
        /*0846*/ 	.short	(.L_49 - .L_48)


	//   ....[0]....
.L_48:
        /*0848*/ 	.word	0x00002580


	//   ....[1]....
        /*084c*/ 	.word	0x00002a70


	//   ....[2]....
        /*0850*/ 	.word	0x00002ad0


	//   ....[3]....
        /*0854*/ 	.word	0x000038e0


	//   ....[4]....
        /*0858*/ 	.word	0x000045f0


	//   ....[5]....
        /*085c*/ 	.word	0x00004630


	//   ....[6]....
        /*0860*/ 	.word	0x000070f0


	//----- nvinfo : EIATTR_MAX_THREADS
	.align		4
.L_49:
        /*0864*/ 	.byte	0x04, 0x05
        /*0866*/ 	.short	(.L_51 - .L_50)
.L_50:
        /*0868*/ 	.word	0x00000100
        /*086c*/ 	.word	0x00000001
        /*0870*/ 	.word	0x00000001


	//----- nvinfo : EIATTR_CRS_STACK_SIZE
	.align		4
.L_51:
        /*0874*/ 	.byte	0x04, 0x1e
        /*0876*/ 	.short	(.L_53 - .L_52)
.L_52:
        /*0878*/ 	.word	0x00000000


	//----- nvinfo : EIATTR_CBANK_PARAM_SIZE
	.align		4
.L_53:
        /*087c*/ 	.byte	0x03, 0x19
        /*087e*/ 	.short	0x0800


	//----- nvinfo : EIATTR_PARAM_CBANK
	.align		4
        /*0880*/ 	.byte	0x04, 0x0a
        /*0882*/ 	.short	(.L_55 - .L_54)
	.align		4
.L_54:
        /*0884*/ 	.word	index@(.nv.constant0._ZN7cutlass13device_kernelINS_4gemm6kernel13GemmUniversalIN4cute5tupleIJiiiiEEENS1_10collective13CollectiveMmaINS1_35MainloopSm100TmaUmmaWarpSpecializedILi5ELi2ELi4ENS5_IJNS4_1CILi1EEESB_SB_EEEEENS5_IJNSA_ILi64EEENSA_ILi128EEENSA_ILi32EEEEEENS_12float_e5m2_tENS5_IJlSB_lEEESI_SJ_NS4_8TiledMMAINS4_8MMA_AtomIJNS4_10MMA_TraitsINS4_19SM100_MMA_F8F6F4_SSEJSI_SI_fSE_SF_NS4_17integral_constantINS4_4UMMA5MajorELSQ_0EEESR_NSO_INSP_7ScaleInELSS_0EEEST_EEEEEENS4_6LayoutISC_NS5_IJNSA_ILi0EEESX_SX_EEEEENS5_IJNS4_10UnderscoreES10_S10_EEEEENS4_13SM90_TMA_LOADENS4_14ComposedLayoutINS4_7SwizzleILi1ELi4ELi3EEENS4_18smem_ptr_flag_bitsILi8EEENSW_INS5_IJNSA_ILi8EEESG_EEENS5_IJSG_SB_EEEEEEEvNS4_8identityES13_S1D_vS1E_EENS_8epilogue10collective18CollectiveEpilogueINS1G_23Sm100TmaWarpSpecializedILi2ELi2ELi32ELb0ELb0EEEJSH_NS5_IJNSW_ISE_SB_EES1L_EEESI_SJ_SI_SJ_NS1G_6fusion15FusionCallbacksIS1K_NS1N_17LinearCombinationISI_fSI_fLNS_15FloatRoundStyleE2EEESH_S1M_JEEENS4_5SM1004TMEM4LOAD26SM100_TMEM_LOAD_16dp32b32xES13_NS14_INS15_ILi2ELi4ELi3EEES18_NSW_INS5_IJS19_SE_EEENS5_IJSE_SB_EEEEEEENS4_39AutoVectorizingCopyWithAssumedAlignmentILi128EEENS4_14SM90_TMA_STOREES21_S23_S23_EEEvvEEEEvNT_6ParamsE)
        /*0888*/ 	.short	0x0380
        /*088a*/ 	.short	0x0800


	//----- nvinfo : EIATTR_SW_WAR
	.align		4
.L_55:
        /*088c*/ 	.byte	0x04, 0x36
        /*088e*/ 	.short	(.L_57 - .L_56)
.L_56:
        /*0890*/ 	.word	0x00000008
.L_57:


//--------------------- .nv.callgraph             --------------------------
	.section	.nv.callgraph,"",@"SHT_CUDA_CALLGRAPH"
	.align	4
	.sectionentsize	8
	.align		4
        /*0000*/ 	.word	0x00000000
	.align		4
        /*0004*/ 	.word	0xffffffff
	.align		4
        /*0008*/ 	.word	index@(_ZN7cutlass13device_kernelINS_4gemm6kernel13GemmUniversalIN4cute5tupleIJiiiiEEENS1_10collective13CollectiveMmaINS1_35MainloopSm100TmaUmmaWarpSpecializedILi5ELi2ELi4ENS5_IJNS4_1CILi1EEESB_SB_EEEEENS5_IJNSA_ILi64EEENSA_ILi128EEENSA_ILi32EEEEEENS_12float_e5m2_tENS5_IJlSB_lEEESI_SJ_NS4_8TiledMMAINS4_8MMA_AtomIJNS4_10MMA_TraitsINS4_19SM100_MMA_F8F6F4_SSEJSI_SI_fSE_SF_NS4_17integral_constantINS4_4UMMA5MajorELSQ_0EEESR_NSO_INSP_7ScaleInELSS_0EEEST_EEEEEENS4_6LayoutISC_NS5_IJNSA_ILi0EEESX_SX_EEEEENS5_IJNS4_10UnderscoreES10_S10_EEEEENS4_13SM90_TMA_LOADENS4_14ComposedLayoutINS4_7SwizzleILi1ELi4ELi3EEENS4_18smem_ptr_flag_bitsILi8EEENSW_INS5_IJNSA_ILi8EEESG_EEENS5_IJSG_SB_EEEEEEEvNS4_8identityES13_S1D_vS1E_EENS_8epilogue10collective18CollectiveEpilogueINS1G_23Sm100TmaWarpSpecializedILi2ELi2ELi32ELb0ELb0EEEJSH_NS5_IJNSW_ISE_SB_EES1L_EEESI_SJ_SI_SJ_NS1G_6fusion15FusionCallbacksIS1K_NS1N_17LinearCombinationISI_fSI_fLNS_15FloatRoundStyleE2EEESH_S1M_JEEENS4_5SM1004TMEM4LOAD26SM100_TMEM_LOAD_16dp32b32xES13_NS14_INS15_ILi2ELi4ELi3EEES18_NSW_INS5_IJS19_SE_EEENS5_IJSE_SB_EEEEEEENS4_39AutoVectorizingCopyWithAssumedAlignmentILi128EEENS4_14SM90_TMA_STOREES21_S23_S23_EEEvvEEEEvNT_6ParamsE)
	.align		4
        /*000c*/ 	.word	index@(__assertfail)
	.align		4
        /*0010*/ 	.word	0x00000000
	.align		4
        /*0014*/ 	.word	0xfffffffe
	.align		4
        /*0018*/ 	.word	0x00000000
	.align		4
        /*001c*/ 	.word	0xfffffffd
	.align		4
        /*0020*/ 	.word	0x00000000
	.align		4
        /*0024*/ 	.word	0xfffffffc


//--------------------- .nv.constant4             --------------------------
	.section	.nv.constant4,"a",@progbits
	.align	8
	.align		8
.nv.constant4:
        /*0000*/ 	.dword	__assertfail
	.align		8
        /*0008*/ 	.dword	__unnamed_1
	.align		8
        /*0010*/ 	.dword	__unnamed_2
	.align		8
        /*0018*/ 	.dword	_ZN40_INTERNAL_2a9327f6_4_k_cu_fad69c0d_245894cuda3std3__45__cpo5beginE
	.align		8
        /*0020*/ 	.dword	_ZN40_INTERNAL_2a9327f6_4_k_cu_fad69c0d_245894cuda3std3__45__cpo3endE
	.align		8
        /*0028*/ 	.dword	_ZN40_INTERNAL_2a9327f6_4_k_cu_fad69c0d_245894cuda3std3__45__cpo6cbeginE
	.align		8
        /*0030*/ 	.dword	_ZN40_INTERNAL_2a9327f6_4_k_cu_fad69c0d_245894cuda3std3__45__cpo4cendE
	.align		8
        /*0038*/ 	.dword	_ZN40_INTERNAL_2a9327f6_4_k_cu_fad69c0d_245894cuda3std3__442_GLOBAL__N__2a9327f6_4_k_cu_fad69c0d_245896ignoreE
	.align		8
        /*0040*/ 	.dword	_ZN40_INTERNAL_2a9327f6_4_k_cu_fad69c0d_245894cuda3std3__419piecewise_constructE
	.align		8
        /*0048*/ 	.dword	_ZN40_INTERNAL_2a9327f6_4_k_cu_fad69c0d_245894cuda3std3__48in_placeE
	.align		8
        /*0050*/ 	.dword	_ZN40_INTERNAL_2a9327f6_4_k_cu_fad69c0d_245894cuda3std6ranges3__45__cpo4swapE
	.align		8
        /*0058*/ 	.dword	_ZN40_INTERNAL_2a9327f6_4_k_cu_fad69c0d_245894cuda3std6ranges3__45__cpo9iter_moveE
	.align		8
        /*0060*/ 	.dword	_ZN40_INTERNAL_2a9327f6_4_k_cu_fad69c0d_245894cute7productE
	.align		8
        /*0068*/ 	.dword	_ZN40_INTERNAL_2a9327f6_4_k_cu_fad69c0d_245894cute1_E
	.align		8
        /*0070*/ 	.dword	$str$25
	.align		8
        /*0078*/ 	.dword	$str$26
	.align		8
        /*0080*/ 	.dword	$str$27
	.align		8
        /*0088*/ 	.dword	$str$28


//--------------------- .text._ZN7cutlass13device_kernelINS_4gemm6kernel13GemmUniversalIN4cute5tupleIJiiiiEEENS1_10collective13CollectiveMmaINS1_35MainloopSm100TmaUmmaWarpSpecializedILi5ELi2ELi4ENS5_IJNS4_1CILi1EEESB_SB_EEEEENS5_IJNSA_ILi64EEENSA_ILi128EEENSA_ILi32EEEEEENS_12float_e5m2_tENS5_IJlSB_lEEESI_SJ_NS4_8TiledMMAINS4_8MMA_AtomIJNS4_10MMA_TraitsINS4_19SM100_MMA_F8F6F4_SSEJSI_SI_fSE_SF_NS4_17integral_constantINS4_4UMMA5MajorELSQ_0EEESR_NSO_INSP_7ScaleInELSS_0EEEST_EEEEEENS4_6LayoutISC_NS5_IJNSA_ILi0EEESX_SX_EEEEENS5_IJNS4_10UnderscoreES10_S10_EEEEENS4_13SM90_TMA_LOADENS4_14ComposedLayoutINS4_7SwizzleILi1ELi4ELi3EEENS4_18smem_ptr_flag_bitsILi8EEENSW_INS5_IJNSA_ILi8EEESG_EEENS5_IJSG_SB_EEEEEEEvNS4_8identityES13_S1D_vS1E_EENS_8epilogue10collective18CollectiveEpilogueINS1G_23Sm100TmaWarpSpecializedILi2ELi2ELi32ELb0ELb0EEEJSH_NS5_IJNSW_ISE_SB_EES1L_EEESI_SJ_SI_SJ_NS1G_6fusion15FusionCallbacksIS1K_NS1N_17LinearCombinationISI_fSI_fLNS_15FloatRoundStyleE2EEESH_S1M_JEEENS4_5SM1004TMEM4LOAD26SM100_TMEM_LOAD_16dp32b32xES13_NS14_INS15_ILi2ELi4ELi3EEES18_NSW_INS5_IJS19_SE_EEENS5_IJSE_SB_EEEEEEENS4_39AutoVectorizingCopyWithAssumedAlignmentILi128EEENS4_14SM90_TMA_STOREES21_S23_S23_EEEvvEEEEvNT_6ParamsE --------------------------
	.section	.text._ZN7cutlass13device_kernelINS_4gemm6kernel13GemmUniversalIN4cute5tupleIJiiiiEEENS1_10collective13CollectiveMmaINS1_35MainloopSm100TmaUmmaWarpSpecializedILi5ELi2ELi4ENS5_IJNS4_1CILi1EEESB_SB_EEEEENS5_IJNSA_ILi64EEENSA_ILi128EEENSA_ILi32EEEEEENS_12float_e5m2_tENS5_IJlSB_lEEESI_SJ_NS4_8TiledMMAINS4_8MMA_AtomIJNS4_10MMA_TraitsINS4_19SM100_MMA_F8F6F4_SSEJSI_SI_fSE_SF_NS4_17integral_constantINS4_4UMMA5MajorELSQ_0EEESR_NSO_INSP_7ScaleInELSS_0EEEST_EEEEEENS4_6LayoutISC_NS5_IJNSA_ILi0EEESX_SX_EEEEENS5_IJNS4_10UnderscoreES10_S10_EEEEENS4_13SM90_TMA_LOADENS4_14ComposedLayoutINS4_7SwizzleILi1ELi4ELi3EEENS4_18smem_ptr_flag_bitsILi8EEENSW_INS5_IJNSA_ILi8EEESG_EEENS5_IJSG_SB_EEEEEEEvNS4_8identityES13_S1D_vS1E_EENS_8epilogue10collective18CollectiveEpilogueINS1G_23Sm100TmaWarpSpecializedILi2ELi2ELi32ELb0ELb0EEEJSH_NS5_IJNSW_ISE_SB_EES1L_EEESI_SJ_SI_SJ_NS1G_6fusion15FusionCallbacksIS1K_NS1N_17LinearCombinationISI_fSI_fLNS_15FloatRoundStyleE2EEESH_S1M_JEEENS4_5SM1004TMEM4LOAD26SM100_TMEM_LOAD_16dp32b32xES13_NS14_INS15_ILi2ELi4ELi3EEES18_NSW_INS5_IJS19_SE_EEENS5_IJSE_SB_EEEEEEENS4_39AutoVectorizingCopyWithAssumedAlignmentILi128EEENS4_14SM90_TMA_STOREES21_S23_S23_EEEvvEEEEvNT_6ParamsE,"ax",@progbits
	.align	128
.text._ZN7cutlass13device_kernelINS_4gemm6kernel13GemmUniversalIN4cute5tupleIJiiiiEEENS1_10collective13CollectiveMmaINS1_35MainloopSm100TmaUmmaWarpSpecializedILi5ELi2ELi4ENS5_IJNS4_1CILi1EEESB_SB_EEEEENS5_IJNSA_ILi64EEENSA_ILi128EEENSA_ILi32EEEEEENS_12float_e5m2_tENS5_IJlSB_lEEESI_SJ_NS4_8TiledMMAINS4_8MMA_AtomIJNS4_10MMA_TraitsINS4_19SM100_MMA_F8F6F4_SSEJSI_SI_fSE_SF_NS4_17integral_constantINS4_4UMMA5MajorELSQ_0EEESR_NSO_INSP_7ScaleInELSS_0EEEST_EEEEEENS4_6LayoutISC_NS5_IJNSA_ILi0EEESX_SX_EEEEENS5_IJNS4_10UnderscoreES10_S10_EEEEENS4_13SM90_TMA_LOADENS4_14ComposedLayoutINS4_7SwizzleILi1ELi4ELi3EEENS4_18smem_ptr_flag_bitsILi8EEENSW_INS5_IJNSA_ILi8EEESG_EEENS5_IJSG_SB_EEEEEEEvNS4_8identityES13_S1D_vS1E_EENS_8epilogue10collective18CollectiveEpilogueINS1G_23Sm100TmaWarpSpecializedILi2ELi2ELi32ELb0ELb0EEEJSH_NS5_IJNSW_ISE_SB_EES1L_EEESI_SJ_SI_SJ_NS1G_6fusion15FusionCallbacksIS1K_NS1N_17LinearCombinationISI_fSI_fLNS_15FloatRoundStyleE2EEESH_S1M_JEEENS4_5SM1004TMEM4LOAD26SM100_TMEM_LOAD_16dp32b32xES13_NS14_INS15_ILi2ELi4ELi3EEES18_NSW_INS5_IJS19_SE_EEENS5_IJSE_SB_EEEEEEENS4_39AutoVectorizingCopyWithAssumedAlignmentILi128EEENS4_14SM90_TMA_STOREES21_S23_S23_EEEvvEEEEvNT_6ParamsE:
        .type           _ZN7cutlass13device_kernelINS_4gemm6kernel13GemmUniversalIN4cute5tupleIJiiiiEEENS1_10collective13CollectiveMmaINS1_35MainloopSm100TmaUmmaWarpSpecializedILi5ELi2ELi4ENS5_IJNS4_1CILi1EEESB_SB_EEEEENS5_IJNSA_ILi64EEENSA_ILi128EEENSA_ILi32EEEEEENS_12float_e5m2_tENS5_IJlSB_lEEESI_SJ_NS4_8TiledMMAINS4_8MMA_AtomIJNS4_10MMA_TraitsINS4_19SM100_MMA_F8F6F4_SSEJSI_SI_fSE_SF_NS4_17integral_constantINS4_4UMMA5MajorELSQ_0EEESR_NSO_INSP_7ScaleInELSS_0EEEST_EEEEEENS4_6LayoutISC_NS5_IJNSA_ILi0EEESX_SX_EEEEENS5_IJNS4_10UnderscoreES10_S10_EEEEENS4_13SM90_TMA_LOADENS4_14ComposedLayoutINS4_7SwizzleILi1ELi4ELi3EEENS4_18smem_ptr_flag_bitsILi8EEENSW_INS5_IJNSA_ILi8EEESG_EEENS5_IJSG_SB_EEEEEEEvNS4_8identityES13_S1D_vS1E_EENS_8epilogue10collective18CollectiveEpilogueINS1G_23Sm100TmaWarpSpecializedILi2ELi2ELi32ELb0ELb0EEEJSH_NS5_IJNSW_ISE_SB_EES1L_EEESI_SJ_SI_SJ_NS1G_6fusion15FusionCallbacksIS1K_NS1N_17LinearCombinationISI_fSI_fLNS_15FloatRoundStyleE2EEESH_S1M_JEEENS4_5SM1004TMEM4LOAD26SM100_TMEM_LOAD_16dp32b32xES13_NS14_INS15_ILi2ELi4ELi3EEES18_NSW_INS5_IJS19_SE_EEENS5_IJSE_SB_EEEEEEENS4_39AutoVectorizingCopyWithAssumedAlignmentILi128EEENS4_14SM90_TMA_STOREES21_S23_S23_EEEvvEEEEvNT_6ParamsE,@function
        .size           _ZN7cutlass13device_kernelINS_4gemm6kernel13GemmUniversalIN4cute5tupleIJiiiiEEENS1_10collective13CollectiveMmaINS1_35MainloopSm100TmaUmmaWarpSpecializedILi5ELi2ELi4ENS5_IJNS4_1CILi1EEESB_SB_EEEEENS5_IJNSA_ILi64EEENSA_ILi128EEENSA_ILi32EEEEEENS_12float_e5m2_tENS5_IJlSB_lEEESI_SJ_NS4_8TiledMMAINS4_8MMA_AtomIJNS4_10MMA_TraitsINS4_19SM100_MMA_F8F6F4_SSEJSI_SI_fSE_SF_NS4_17integral_constantINS4_4UMMA5MajorELSQ_0EEESR_NSO_INSP_7ScaleInELSS_0EEEST_EEEEEENS4_6LayoutISC_NS5_IJNSA_ILi0EEESX_SX_EEEEENS5_IJNS4_10UnderscoreES10_S10_EEEEENS4_13SM90_TMA_LOADENS4_14ComposedLayoutINS4_7SwizzleILi1ELi4ELi3EEENS4_18smem_ptr_flag_bitsILi8EEENSW_INS5_IJNSA_ILi8EEESG_EEENS5_IJSG_SB_EEEEEEEvNS4_8identityES13_S1D_vS1E_EENS_8epilogue10collective18CollectiveEpilogueINS1G_23Sm100TmaWarpSpecializedILi2ELi2ELi32ELb0ELb0EEEJSH_NS5_IJNSW_ISE_SB_EES1L_EEESI_SJ_SI_SJ_NS1G_6fusion15FusionCallbacksIS1K_NS1N_17LinearCombinationISI_fSI_fLNS_15FloatRoundStyleE2EEESH_S1M_JEEENS4_5SM1004TMEM4LOAD26SM100_TMEM_LOAD_16dp32b32xES13_NS14_INS15_ILi2ELi4ELi3EEES18_NSW_INS5_IJS19_SE_EEENS5_IJSE_SB_EEEEEEENS4_39AutoVectorizingCopyWithAssumedAlignmentILi128EEENS4_14SM90_TMA_STOREES21_S23_S23_EEEvvEEEEvNT_6ParamsE,(.L_x_145 - _ZN7cutlass13device_kernelINS_4gemm6kernel13GemmUniversalIN4cute5tupleIJiiiiEEENS1_10collective13CollectiveMmaINS1_35MainloopSm100TmaUmmaWarpSpecializedILi5ELi2ELi4ENS5_IJNS4_1CILi1EEESB_SB_EEEEENS5_IJNSA_ILi64EEENSA_ILi128EEENSA_ILi32EEEEEENS_12float_e5m2_tENS5_IJlSB_lEEESI_SJ_NS4_8TiledMMAINS4_8MMA_AtomIJNS4_10MMA_TraitsINS4_19SM100_MMA_F8F6F4_SSEJSI_SI_fSE_SF_NS4_17integral_constantINS4_4UMMA5MajorELSQ_0EEESR_NSO_INSP_7ScaleInELSS_0EEEST_EEEEEENS4_6LayoutISC_NS5_IJNSA_ILi0EEESX_SX_EEEEENS5_IJNS4_10UnderscoreES10_S10_EEEEENS4_13SM90_TMA_LOADENS4_14ComposedLayoutINS4_7SwizzleILi1ELi4ELi3EEENS4_18smem_ptr_flag_bitsILi8EEENSW_INS5_IJNSA_ILi8EEESG_EEENS5_IJSG_SB_EEEEEEEvNS4_8identityES13_S1D_vS1E_EENS_8epilogue10collective18CollectiveEpilogueINS1G_23Sm100TmaWarpSpecializedILi2ELi2ELi32ELb0ELb0EEEJSH_NS5_IJNSW_ISE_SB_EES1L_EEESI_SJ_SI_SJ_NS1G_6fusion15FusionCallbacksIS1K_NS1N_17LinearCombinationISI_fSI_fLNS_15FloatRoundStyleE2EEESH_S1M_JEEENS4_5SM1004TMEM4LOAD26SM100_TMEM_LOAD_16dp32b32xES13_NS14_INS15_ILi2ELi4ELi3EEES18_NSW_INS5_IJS19_SE_EEENS5_IJSE_SB_EEEEEEENS4_39AutoVectorizingCopyWithAssumedAlignmentILi128EEENS4_14SM90_TMA_STOREES21_S23_S23_EEEvvEEEEvNT_6ParamsE)
        .other          _ZN7cutlass13device_kernelINS_4gemm6kernel13GemmUniversalIN4cute5tupleIJiiiiEEENS1_10collective13CollectiveMmaINS1_35MainloopSm100TmaUmmaWarpSpecializedILi5ELi2ELi4ENS5_IJNS4_1CILi1EEESB_SB_EEEEENS5_IJNSA_ILi64EEENSA_ILi128EEENSA_ILi32EEEEEENS_12float_e5m2_tENS5_IJlSB_lEEESI_SJ_NS4_8TiledMMAINS4_8MMA_AtomIJNS4_10MMA_TraitsINS4_19SM100_MMA_F8F6F4_SSEJSI_SI_fSE_SF_NS4_17integral_constantINS4_4UMMA5MajorELSQ_0EEESR_NSO_INSP_7ScaleInELSS_0EEEST_EEEEEENS4_6LayoutISC_NS5_IJNSA_ILi0EEESX_SX_EEEEENS5_IJNS4_10UnderscoreES10_S10_EEEEENS4_13SM90_TMA_LOADENS4_14ComposedLayoutINS4_7SwizzleILi1ELi4ELi3EEENS4_18smem_ptr_flag_bitsILi8EEENSW_INS5_IJNSA_ILi8EEESG_EEENS5_IJSG_SB_EEEEEEEvNS4_8identityES13_S1D_vS1E_EENS_8epilogue10collective18CollectiveEpilogueINS1G_23Sm100TmaWarpSpecializedILi2ELi2ELi32ELb0ELb0EEEJSH_NS5_IJNSW_ISE_SB_EES1L_EEESI_SJ_SI_SJ_NS1G_6fusion15FusionCallbacksIS1K_NS1N_17LinearCombinationISI_fSI_fLNS_15FloatRoundStyleE2EEESH_S1M_JEEENS4_5SM1004TMEM4LOAD26SM100_TMEM_LOAD_16dp32b32xES13_NS14_INS15_ILi2ELi4ELi3EEES18_NSW_INS5_IJS19_SE_EEENS5_IJSE_SB_EEEEEEENS4_39AutoVectorizingCopyWithAssumedAlignmentILi128EEENS4_14SM90_TMA_STOREES21_S23_S23_EEEvvEEEEvNT_6ParamsE,@"STO_CUDA_ENTRY STV_DEFAULT"
_ZN7cutlass13device_kernelINS_4gemm6kernel13GemmUniversalIN4cute5tupleIJiiiiEEENS1_10collective13CollectiveMmaINS1_35MainloopSm100TmaUmmaWarpSpecializedILi5ELi2ELi4ENS5_IJNS4_1CILi1EEESB_SB_EEEEENS5_IJNSA_ILi64EEENSA_ILi128EEENSA_ILi32EEEEEENS_12float_e5m2_tENS5_IJlSB_lEEESI_SJ_NS4_8TiledMMAINS4_8MMA_AtomIJNS4_10MMA_TraitsINS4_19SM100_MMA_F8F6F4_SSEJSI_SI_fSE_SF_NS4_17integral_constantINS4_4UMMA5MajorELSQ_0EEESR_NSO_INSP_7ScaleInELSS_0EEEST_EEEEEENS4_6LayoutISC_NS5_IJNSA_ILi0EEESX_SX_EEEEENS5_IJNS4_10UnderscoreES10_S10_EEEEENS4_13SM90_TMA_LOADENS4_14ComposedLayoutINS4_7SwizzleILi1ELi4ELi3EEENS4_18smem_ptr_flag_bitsILi8EEENSW_INS5_IJNSA_ILi8EEESG_EEENS5_IJSG_SB_EEEEEEEvNS4_8identityES13_S1D_vS1E_EENS_8epilogue10collective18CollectiveEpilogueINS1G_23Sm100TmaWarpSpecializedILi2ELi2ELi32ELb0ELb0EEEJSH_NS5_IJNSW_ISE_SB_EES1L_EEESI_SJ_SI_SJ_NS1G_6fusion15FusionCallbacksIS1K_NS1N_17LinearCombinationISI_fSI_fLNS_15FloatRoundStyleE2EEESH_S1M_JEEENS4_5SM1004TMEM4LOAD26SM100_TMEM_LOAD_16dp32b32xES13_NS14_INS15_ILi2ELi4ELi3EEES18_NSW_INS5_IJS19_SE_EEENS5_IJSE_SB_EEEEEEENS4_39AutoVectorizingCopyWithAssumedAlignmentILi128EEENS4_14SM90_TMA_STOREES21_S23_S23_EEEvvEEEEvNT_6ParamsE:
[----:B------:R-:W1:Y:S01]  /*0000*/  LDC R1, c[0x0][0x37c] ;  /* 0x0000df00ff017b82 */ /* 0x000e620000000800 */
[----:B------:R-:W2:Y:S01]  /*0010*/  S2R R108, SR_TID.X ;  /* 0x00000000006c7919 */ /* 0x000ea20000002100 */
[----:B------:R-:W3:Y:S01]  /*0020*/  LDCU.64 UR4, c[0x0][0x890] ;  /* 0x00011200ff0477ac */ /* 0x000ee20008000a00 */
[----:B------:R-:W-:Y:S02]  /*0030*/  PRMT R95, RZ, 0x7610, R95 ;  /* 0x00007610ff5f7816 */ /* 0x000fe4000000005f */
[----:B------:R-:W-:Y:S01]  /*0040*/  ELECT P5, URZ, PT ;  /* 0x0000000000ff782f */ /* 0x000fe200038a0000 */
[----:B------:R-:W4:Y:S01]  /*0050*/  LDCU.64 UR46, c[0x0][0x358] ;  /* 0x00006b00ff2e77ac */ /* 0x000f220008000a00 */
[----:B---3--:R-:W-:-:S04]  /*0060*/  UISETP.NE.U32.AND UP0, UPT, UR4, URZ, UPT ;  /* 0x000000ff0400728c */ /* 0x008fc8000bf05070 */
[----:B------:R-:W-:Y:S01]  /*0070*/  UISETP.NE.AND.EX UP0, UPT, UR5, URZ, UPT, UP0 ;  /* 0x000000ff0500728c */ /* 0x000fe2000bf05300 */
[----:B--2---:R-:W-:-:S05]  /*0080*/  SHF.R.U32.HI R101, RZ, 0x5, R108 ;  /* 0x00000005ff657819 */ /* 0x004fca000001166c */
[----:B------:R-:W2:Y:S02]  /*0090*/  SHFL.IDX PT, R0, R101, RZ, 0x1f ;  /* 0x00001fff65007589 */ /* 0x000ea400000e0000 */
[----:B--2---:R-:W-:Y:S01]  /*00a0*/  R2UR UR8, R0 ;  /* 0x00000000000872ca */ /* 0x004fe200000e0000 */
[----:B-1--4-:R-:W-:-:S14]  /*00b0*/  BRA.U UP0, `(.L_x_0) ;  /* 0x00000001002c7547 */ /* 0x012fdc000b800000 */
[----:B------:R-:W1:Y:S02]  /*00c0*/  LDCU.64 UR6, c[0x0][0x888] ;  /* 0x00011100ff0677ac */ /* 0x000e640008000a00 */
[----:B-1----:R-:W-:-:S04]  /*00d0*/  UISETP.NE.U32.AND UP0, UPT, UR6, URZ, UPT ;  /* 0x000000ff0600728c */ /* 0x002fc8000bf05070 */
[----:B------:R-:W-:-:S09]  /*00e0*/  UISETP.NE.AND.EX UP0, UPT, UR7, URZ, UPT, UP0 ;  /* 0x000000ff0700728c */ /* 0x000fd2000bf05300 */
[----:B------:R-:W-:Y:S05]  /*00f0*/  BRA.U !UP0, `(.L_x_1) ;  /* 0x0000000108107547 */ /* 0x000fea000b800000 */
[----:B------:R-:W1:Y:S02]  /*0100*/  LDC.64 R2, c[0x0][0x888] ;  /* 0x00022200ff027b82 */ /* 0x000e640000000a00 */
[----:B-1----:R1:W5:Y:S01]  /*0110*/  LDG.E R49, desc[UR46][R2.64] ;  /* 0x0000002e02317981 */ /* 0x002362000c1e1900 */
[----:B------:R-:W-:Y:S01]  /*0120*/  HFMA2 R95, -RZ, RZ, 0, 5.9604644775390625e-08 ;  /* 0x00000001ff5f7431 */ /* 0x000fe200000001ff */
[----:B------:R-:W-:Y:S05]  /*0130*/  BRA `(.L_x_0) ;  /* 0x00000000000c7947 */ /* 0x000fea0003800000 */
.L_x_1:
[----:B------:R-:W1:Y:S01]  /*0140*/  LDCU UR6, c[0x0][0x880] ;  /* 0x00011000ff0677ac */ /* 0x000e620008000800 */
[----:B------:R-:W-:Y:S01]  /*0150*/  HFMA2 R95, -RZ, RZ, 0, 5.9604644775390625e-08 ;  /* 0x00000001ff5f7431 */ /* 0x000fe200000001ff */
[----:B-1----:R-:W-:-:S07]  /*0160*/  MOV R49, UR6 ;  /* 0x0000000600317c02 */ /* 0x002fce0008000f00 */
.L_x_0:
[----:B------:R-:W2:Y:S02]  /*0170*/  LDCU.64 UR6, c[0x0][0x8b0] ;  /* 0x00011600ff0677ac */ /* 0x000ea40008000a00 */
[----:B--2---:R-:W-:-:S04]  /*0180*/  UISETP.NE.U32.AND UP0, UPT, UR6, URZ, UPT ;  /* 0x000000ff0600728c */ /* 0x004fc8000bf05070 */
[----:B------:R-:W-:-:S09]  /*0190*/  UISETP.NE.AND.EX UP0, UPT, UR7, URZ, UPT, UP0 ;  /* 0x000000ff0700728c */ /* 0x000fd2000bf05300 */
[----:B------:R-:W-:Y:S05]  /*01a0*/  BRA.U UP0, `(.L_x_2) ;  /* 0x0000000100247547 */ /* 0x000fea000b800000 */
[----:B------:R-:W2:Y:S02]  /*01b0*/  LDCU.64 UR6, c[0x0][0x8a8] ;  /* 0x00011500ff0677ac */ /* 0x000ea40008000a00 */
[----:B--2---:R-:W-:-:S04]  /*01c0*/  UISETP.NE.U32.AND UP0, UPT, UR6, URZ, UPT ;  /* 0x000000ff0600728c */ /* 0x004fc8000bf05070 */
[----:B------:R-:W-:-:S09]  /*01d0*/  UISETP.NE.AND.EX UP0, UPT, UR7, URZ, UPT, UP0 ;  /* 0x000000ff0700728c */ /* 0x000fd2000bf05300 */
[----:B------:R-:W-:Y:S05]  /*01e0*/  BRA.U !UP0, `(.L_x_3) ;  /* 0x00000001080c7547 */ /* 0x000fea000b800000 */
[----:B-1----:R-:W1:Y:S02]  /*01f0*/  LDC.64 R2, c[0x0][0x8a8] ;  /* 0x00022a00ff027b82 */ /* 0x002e640000000a00 */
[----:B-1----:R2:W5:Y:S01]  /*0200*/  LDG.E R47, desc[UR46][R2.64] ;  /* 0x0000002e022f7981 */ /* 0x002562000c1e1900 */
[----:B------:R-:W-:Y:S05]  /*0210*/  BRA `(.L_x_2) ;  /* 0x0000000000087947 */ /* 0x000fea0003800000 */
.L_x_3:
[----:B------:R-:W2:Y:S02]  /*0220*/  LDCU UR6, c[0x0][0x8a0] ;  /* 0x00011400ff0677ac */ /* 0x000ea40008000800 */
[----:B--2---:R-:W-:Y:S02]  /*0230*/  MOV R47, UR6 ;  /* 0x00000006002f7c02 */ /* 0x004fe40008000f00 */
.L_x_2:
[----:B------:R-:W-:Y:S01]  /*0240*/  IMAD.U32 R0, RZ, RZ, UR8 ;  /* 0x00000008ff007e24 */ /* 0x000fe2000f8e00ff */
[----:B------:R-:W-:Y:S04]  /*0250*/  BSSY.RECONVERGENT B0, `(.L_x_4) ;  /* 0x000000c000007945 */ /* 0x000fe80003800200 */
[C---:B------:R-:W-:Y:S02]  /*0260*/  ISETP.NE.OR P1, PT, R0.reuse, 0x1, !P5 ;  /* 0x000000010000780c */ /* 0x040fe40006f25670 */
[----:B------:R-:W-:-:S11]  /*0270*/  ISETP.NE.OR P0, PT, R0, 0x3, !P5 ;  /* 0x000000030000780c */ /* 0x000fd60006f05670 */
[----:B------:R-:W-:Y:S05]  /*0280*/  @P1 BRA `(.L_x_5) ;  /* 0x0000000000201947 */ /* 0x000fea0003800000 */
[----:B------:R-:W3:Y:S02]  /*0290*/  LDCU.64 UR6, c[0x0][0x348] ;  /* 0x00006900ff0677ac */ /* 0x000ee40008000a00 */
[----:B---3--:R-:W-:Y:S02]  /*02a0*/  UIADD3 UR10, UP1, UPT, UR6, 0x80, URZ ;  /* 0x00000080060a7890 */ /* 0x008fe4000ff3e0ff */
[----:B------:R-:W-:Y:S02]  /*02b0*/  UIADD3 UR6, UP0, UPT, UR6, 0x180, URZ ;  /* 0x0000018006067890 */ /* 0x000fe4000ff1e0ff */
[----:B------:R-:W-:Y:S02]  /*02c0*/  UIADD3.X UR11, UPT, UPT, URZ, UR7, URZ, UP1, !UPT ;  /* 0x00000007ff0b7290 */ /* 0x000fe40008ffe4ff */
[----:B------:R-:W-:-:S07]  /*02d0*/  UIADD3.X UR7, UPT, UPT, URZ, UR7, URZ, UP0, !UPT ;  /* 0x00000007ff077290 */ /* 0x000fce00087fe4ff */
[----:B------:R3:W-:Y:S02]  /*02e0*/  UTMACCTL.PF [UR10] ;  /* 0x000000000a0079b9 */ /* 0x0007e40008040000 */
[----:B------:R3:W-:Y:S02]  /*02f0*/  UTMACCTL.PF [UR6] ;  /* 0x00000000060079b9 */ /* 0x0007e40008040000 */
[----:B---3--:R-:W-:Y:S01]  /*0300*/  NOP ;  /* 0x0000000000007918 */ /* 0x008fe20000000000 */
.L_x_5:
[----:B------:R-:W-:Y:S05]  /*0310*/  BSYNC.RECONVERGENT B0 ;  /* 0x0000000000007941 */ /* 0x000fea0003800200 */
.L_x_4:
[----:B------:R-:W-:Y:S04]  /*0320*/  BSSY.RECONVERGENT B0, `(.L_x_6) ;  /* 0x000000a000007945 */ /* 0x000fe80003800200 */
        /* <DEDUP_REMOVED lines=9> */
.L_x_7:
[----:B------:R-:W-:Y:S05]  /*03c0*/  BSYNC.RECONVERGENT B0 ;  /* 0x0000000000007941 */ /* 0x000fea0003800200 */
.L_x_6:
[----:B------:R-:W3:Y:S01]  /*03d0*/  LDCU.64 UR6, c[0x0][0x888] ;  /* 0x00011100ff0677ac */ /* 0x000ee20008000a00 */
[----:B------:R-:W-:Y:S02]  /*03e0*/  UISETP.EQ.U32.AND UP1, UPT, UR4, URZ, UPT ;  /* 0x000000ff0400728c */ /* 0x000fe4000bf22070 */
[----:B------:R-:W-:Y:S02]  /*03f0*/  UPLOP3.LUT UP2, UPT, UPT, UPT, UPT, 0x80, 0x8 ;  /* 0x000000000008789c */ /* 0x000fe40003f4f070 */
[----:B---3--:R-:W-:-:S04]  /*0400*/  UISETP.NE.U32.AND UP0, UPT, UR6, URZ, UPT ;  /* 0x000000ff0600728c */ /* 0x008fc8000bf05070 */
[----:B------:R-:W-:-:S04]  /*0410*/  UISETP.NE.AND.EX UP0, UPT, UR7, URZ, UPT, UP0 ;  /* 0x000000ff0700728c */ /* 0x000fc8000bf05300 */
[----:B------:R-:W-:-:S04]  /*0420*/  UISETP.EQ.OR.EX UP3, UPT, UR5, URZ, !UP0, UP1 ;  /* 0x000000ff0500728c */ /* 0x000fc8000c762710 */
[----:B------:R-:W-:-:S05]  /*0430*/  UP2UR UR50, UPR, URZ, 0x8 ;  /* 0x00000008ff327883 */ /* 0x000fca0008000000 */
[----:B------:R-:W-:Y:S07]  /*0440*/  BRA.U !UP3, `(.L_x_8) ;  /* 0x000000010b207547 */ /* 0x000fee000b800000 */
[----:B------:R-:W-:Y:S01]  /*0450*/  UISETP.NE.U32.AND UP2, UPT, UR4, URZ, UPT ;  /* 0x000000ff0400728c */ /* 0x000fe2000bf45070 */
[----:B-----5:R-:W-:Y:S01]  /*0460*/  FSETP.NEU.AND P0, PT, R49, RZ, PT ;  /* 0x000000ff3100720b */ /* 0x020fe20003f0d000 */
[----:B------:R-:W-:Y:S02]  /*0470*/  USEL UR4, URZ, 0xffffffff, UP0 ;  /* 0xffffffffff047887 */ /* 0x000fe40008000000 */
[----:B------:R-:W-:-:S10]  /*0480*/  UISETP.NE.AND.EX UP2, UPT, UR5, URZ, UPT, UP2 ;  /* 0x000000ff0500728c */ /* 0x000fd4000bf45320 */
[----:B------:R-:W-:Y:S01]  /*0490*/  VOTEU.ANY UP1, P0 ;  /* 0x0000000000ff7886 */ /* 0x000fe20000020100 */
[----:B------:R-:W-:-:S04]  /*04a0*/  @!UP2 USEL UR4, URZ, 0xffffffff, UP1 ;  /* 0xffffffffff04a887 */ /* 0x000fc80008800000 */
[----:B------:R-:W-:-:S04]  /*04b0*/  ULOP3.LUT UR4, UR4, 0x1, URZ, 0xc0, !UPT ;  /* 0x0000000104047892 */ /* 0x000fc8000f8ec0ff */
[----:B------:R-:W-:-:S11]  /*04c0*/  UISETP.NE.U32.AND UP2, UPT, UR4, 0x1, UPT ;  /* 0x000000010400788c */ /* 0x000fd6000bf45070 */
.L_x_8:
[----:B-12---:R-:W1:Y:S01]  /*04d0*/  SHFL.IDX PT, R2, R101, RZ, 0x1f ;  /* 0x00001fff65027589 */ /* 0x006e6200000e0000 */
[----:B------:R-:W-:-:S04]  /*04e0*/  UISETP.NE.AND UP1, UPT, UR8, 0x2, UPT ;  /* 0x000000020800788c */ /* 0x000fc8000bf25270 */
[----:B------:R-:W-:Y:S01]  /*04f0*/  USEL UR6, URZ, 0x1, UP1 ;  /* 0x00000001ff067887 */ /* 0x000fe20008800000 */
[----:B-1----:R-:W-:-:S13]  /*0500*/  ISETP.NE.AND P0, PT, R2, RZ, PT ;  /* 0x000000ff0200720c */ /* 0x002fda0003f05270 */
[----:B------:R-:W-:Y:S05]  /*0510*/  @P0 BRA `(.L_x_9) ;  /* 0x0000000000500947 */ /* 0x000fea0003800000 */
[----:B------:R-:W1:Y:S01]  /*0520*/  S2UR UR5, SR_CgaCtaId ;  /* 0x00000000000579c3 */ /* 0x000e620000008800 */
[----:B------:R-:W-:Y:S01]  /*0530*/  UMOV UR7, 0x400 ;  /* 0x0000040000077882 */ /* 0x000fe20000000000 */
[----:B------:R-:W-:Y:S01]  /*0540*/  UMOV UR4, 0x1 ;  /* 0x0000000100047882 */ /* 0x000fe20000000000 */
[----:B------:R-:W-:Y:S01]  /*0550*/  ELECT P0, URZ, PT ;  /* 0x0000000000ff782f */ /* 0x000fe20003800000 */
[----:B------:R-:W-:-:S04]  /*0560*/  UIADD3 UR10, UPT, UPT, -UR4, 0x100000, URZ ;  /* 0x00100000040a7890 */ /* 0x000fc8000fffe1ff */
[----:B------:R-:W-:Y:S02]  /*0570*/  USHF.L.U32 UR11, UR10, 0xb, URZ ;  /* 0x0000000b0a0b7899 */ /* 0x000fe400080006ff */
[----:B------:R-:W-:Y:S02]  /*0580*/  USHF.L.U32 UR10, UR10, 0x1, URZ ;  /* 0x000000010a0a7899 */ /* 0x000fe400080006ff */
[----:B-1----:R-:W-:Y:S01]  /*0590*/  ULEA UR5, UR5, UR7, 0x18 ;  /* 0x0000000705057291 */ /* 0x002fe2000f8ec0ff */
[----:B------:R-:W1:Y:S11]  /*05a0*/  FENCE.VIEW.ASYNC.S ;  /* 0x00000000000073c6 */ /* 0x000e760000000000 */
[----:B-1----:R1:W2:Y:S01]  /*05b0*/  SYNCS.EXCH.64 URZ, [UR5], UR10 ;  /* 0x0000000a05ff75b2 */ /* 0x0022a20008000100 */
[----:B------:R1:W3:Y:S01]  /*05c0*/  SYNCS.EXCH.64 URZ, [UR5+0x28], UR10 ;  /* 0x0000280a05ff75b2 */ /* 0x0002e20008000100 */
[----:B------:R1:W4:Y:S01]  /*05d0*/  SYNCS.EXCH.64 URZ, [UR5+0x8], UR10 ;  /* 0x0000080a05ff75b2 */ /* 0x0003220008000100 */
[----:B------:R1:W1:Y:S01]  /*05e0*/  SYNCS.EXCH.64 URZ, [UR5+0x30], UR10 ;  /* 0x0000300a05ff75b2 */ /* 0x0002620008000100 */
[----:B------:R1:W1:Y:S01]  /*05f0*/  SYNCS.EXCH.64 URZ, [UR5+0x10], UR10 ;  /* 0x0000100a05ff75b2 */ /* 0x0002620008000100 */
[----:B------:R1:W1:Y:S01]  /*0600*/  SYNCS.EXCH.64 URZ, [UR5+0x38], UR10 ;  /* 0x0000380a05ff75b2 */ /* 0x0002620008000100 */
[----:B------:R1:W1:Y:S01]  /*0610*/  SYNCS.EXCH.64 URZ, [UR5+0x18], UR10 ;  /* 0x0000180a05ff75b2 */ /* 0x0002620008000100 */
[----:B------:R1:W1:Y:S01]  /*0620*/  SYNCS.EXCH.64 URZ, [UR5+0x40], UR10 ;  /* 0x0000400a05ff75b2 */ /* 0x0002620008000100 */
[----:B------:R1:W1:Y:S01]  /*0630*/  SYNCS.EXCH.64 URZ, [UR5+0x20], UR10 ;  /* 0x0000200a05ff75b2 */ /* 0x0002620008000100 */
[----:B------:R1:W1:Y:S01]  /*0640*/  SYNCS.EXCH.64 URZ, [UR5+0x48], UR10 ;  /* 0x0000480a05ff75b2 */ /* 0x0002620008000100 */
[----:B------:R-:W-:Y:S01]  /*0650*/  NOP ;  /* 0x0000000000007918 */ /* 0x000fe20000000000 */
.L_x_9:
[----:B------:R-:W2:Y:S01]  /*0660*/  SHFL.IDX PT, R2, R101, RZ, 0x1f ;  /* 0x00001fff65027589 */ /* 0x000ea200000e0000 */
[----:B------:R-:W-:Y:S01]  /*0670*/  NOP ;  /* 0x0000000000007918 */ /* 0x000fe20000000000 */
[----:B--2---:R-:W-:-:S13]  /*0680*/  ISETP.NE.AND P0, PT, R2, 0x1, PT ;  /* 0x000000010200780c */ /* 0x004fda0003f05270 */
[----:B------:R-:W-:Y:S05]  /*0690*/  @P0 BRA `(.L_x_10) ;  /* 0x0000000000480947 */ /* 0x000fea0003800000 */
[----:B------:R-:W2:Y:S01]  /*06a0*/  S2UR UR7, SR_CgaCtaId ;  /* 0x00000000000779c3 */ /* 0x000ea20000008800 */
[----:B------:R-:W-:Y:S01]  /*06b0*/  UMOV UR9, 0x400 ;  /* 0x0000040000097882 */ /* 0x000fe20000000000 */
[----:B-1----:R-:W-:Y:S01]  /*06c0*/  UMOV UR5, 0x20 ;  /* 0x0000002000057882 */ /* 0x002fe20000000000 */
[----:B------:R-:W-:Y:S01]  /*06d0*/  UMOV UR4, 0x80 ;  /* 0x0000008000047882 */ /* 0x000fe20000000000 */
[----:B------:R-:W-:-:S04]  /*06e0*/  UIADD3 UR10, UPT, UPT, -UR5, 0x100000, URZ ;  /* 0x00100000050a7890 */ /* 0x000fc8000fffe1ff */
[----:B------:R-:W-:Y:S02]  /*06f0*/  USHF.L.U32 UR11, UR10, 0xb, URZ ;  /* 0x0000000b0a0b7899 */ /* 0x000fe400080006ff */
[----:B------:R-:W-:Y:S02]  /*0700*/  USHF.L.U32 UR10, UR10, 0x1, URZ ;  /* 0x000000010a0a7899 */ /* 0x000fe400080006ff */
[----:B------:R-:W-:-:S04]  /*0710*/  UIADD3 UR4, UPT, UPT, -UR4, 0x100000, URZ ;  /* 0x0010000004047890 */ /* 0x000fc8000fffe1ff */
[----:B------:R-:W-:Y:S02]  /*0720*/  USHF.L.U32 UR5, UR4, 0xb, URZ ;  /* 0x0000000b04057899 */ /* 0x000fe400080006ff */
[----:B------:R-:W-:Y:S01]  /*0730*/  USHF.L.U32 UR4, UR4, 0x1, URZ ;  /* 0x0000000104047899 */ /* 0x000fe200080006ff */
[----:B------:R-:W-:Y:S01]  /*0740*/  ELECT P0, URZ, PT ;  /* 0x0000000000ff782f */ /* 0x000fe20003800000 */
[----:B--2---:R-:W-:Y:S01]  /*0750*/  ULEA UR7, UR7, UR9, 0x18 ;  /* 0x0000000907077291 */ /* 0x004fe2000f8ec0ff */
[----:B------:R-:W1:Y:S11]  /*0760*/  FENCE.VIEW.ASYNC.S ;  /* 0x00000000000073c6 */ /* 0x000e760000000000 */
[----:B-1----:R2:W1:Y:S01]  /*0770*/  SYNCS.EXCH.64 URZ, [UR7+0x50], UR10 ;  /* 0x0000500a07ff75b2 */ /* 0x0024620008000100 */
[----:B------:R2:W1:Y:S01]  /*0780*/  SYNCS.EXCH.64 URZ, [UR7+0x60], UR4 ;  /* 0x0000600407ff75b2 */ /* 0x0004620008000100 */
[----:B------:R2:W1:Y:S01]  /*0790*/  SYNCS.EXCH.64 URZ, [UR7+0x58], UR10 ;  /* 0x0000580a07ff75b2 */ /* 0x0004620008000100 */
[----:B------:R2:W1:Y:S02]  /*07a0*/  SYNCS.EXCH.64 URZ, [UR7+0x68], UR4 ;  /* 0x0000680407ff75b2 */ /* 0x0004640008000100 */
[----:B--2---:R-:W-:Y:S01]  /*07b0*/  NOP ;  /* 0x0000000000007918 */ /* 0x004fe20000000000 */
.L_x_10:
[----:B------:R-:W2:Y:S01]  /*07c0*/  SHFL.IDX PT, R2, R101, RZ, 0x1f ;  /* 0x00001fff65027589 */ /* 0x000ea200000e0000 */
[----:B------:R-:W-:Y:S01]  /*07d0*/  NOP ;  /* 0x0000000000007918 */ /* 0x000fe20000000000 */
[----:B--2---:R-:W-:-:S13]  /*07e0*/  ISETP.NE.AND P0, PT, R2, 0x3, PT ;  /* 0x000000030200780c */ /* 0x004fda0003f05270 */
[----:B------:R-:W-:Y:S05]  /*07f0*/  @P0 BRA `(.L_x_11) ;  /* 0x0000000000300947 */ /* 0x000fea0003800000 */
[----:B-1----:R-:W1:Y:S01]  /*0800*/  S2UR UR5, SR_CgaCtaId ;  /* 0x00000000000579c3 */ /* 0x002e620000008800 */
        /* <DEDUP_REMOVED lines=8> */
[----:B-1----:R2:W1:Y:S01]  /*0890*/  SYNCS.EXCH.64 URZ, [UR5+0x70], UR10 ;  /* 0x0000700a05ff75b2 */ /* 0x0024620008000100 */
[----:B------:R2:W1:Y:S02]  /*08a0*/  SYNCS.EXCH.64 URZ, [UR5+0x78], UR10 ;  /* 0x0000780a05ff75b2 */ /* 0x0004640008000100 */
[----:B--2---:R-:W-:Y:S01]  /*08b0*/  NOP ;  /* 0x0000000000007918 */ /* 0x004fe20000000000 */
.L_x_11:
[----:B------:R-:W2:Y:S01]  /*08c0*/  SHFL.IDX PT, R2, R101, RZ, 0x1f ;  /* 0x00001fff65027589 */ /* 0x000ea200000e0000 */
[----:B------:R-:W-:Y:S01]  /*08d0*/  NOP ;  /* 0x0000000000007918 */ /* 0x000fe20000000000 */
[----:B--2---:R-:W-:-:S13]  /*08e0*/  ISETP.NE.AND P0, PT, R2, 0x4, PT ;  /* 0x000000040200780c */ /* 0x004fda0003f05270 */
[----:B------:R-:W-:Y:S05]  /*08f0*/  @P0 BRA `(.L_x_12) ;  /* 0x00000000004c0947 */ /* 0x000fea0003800000 */
[----:B-1----:R-:W1:Y:S01]  /*0900*/  S2UR UR5, SR_CgaCtaId ;  /* 0x00000000000579c3 */ /* 0x002e620000008800 */
[----:B------:R-:W-:Y:S01]  /*0910*/  UMOV UR9, 0x100 ;  /* 0x0000010000097882 */ /* 0x000fe20000000000 */
[----:B------:R-:W-:Y:S01]  /*0920*/  UMOV UR7, 0x400 ;  /* 0x0000040000077882 */ /* 0x000fe20000000000 */
[----:B------:R-:W-:Y:S01]  /*0930*/  USEL UR9, UR9, 0xe0, UP2 ;  /* 0x000000e009097887 */ /* 0x000fe20009000000 */
[----:B------:R-:W-:Y:S01]  /*0940*/  UMOV UR4, 0x1 ;  /* 0x0000000100047882 */ /* 0x000fe20000000000 */
[----:B------:R-:W-:Y:S01]  /*0950*/  ELECT P0, URZ, PT ;  /* 0x0000000000ff782f */ /* 0x000fe20003800000 */
[----:B------:R-:W-:-:S04]  /*0960*/  UIADD3 UR10, UPT, UPT, -UR4, 0x100000, URZ ;  /* 0x00100000040a7890 */ /* 0x000fc8000fffe1ff */
[----:B------:R-:W-:Y:S02]  /*0970*/  USHF.L.U32 UR11, UR10, 0xb, URZ ;  /* 0x0000000b0a0b7899 */ /* 0x000fe400080006ff */
[----:B------:R-:W-:Y:S02]  /*0980*/  USHF.L.U32 UR10, UR10, 0x1, URZ ;  /* 0x000000010a0a7899 */ /* 0x000fe400080006ff */
[----:B------:R-:W-:-:S04]  /*0990*/  UIADD3 UR12, UPT, UPT, -UR9, 0x100000, URZ ;  /* 0x00100000090c7890 */ /* 0x000fc8000fffe1ff */
[----:B------:R-:W-:Y:S02]  /*09a0*/  USHF.L.U32 UR13, UR12, 0xb, URZ ;  /* 0x0000000b0c0d7899 */ /* 0x000fe400080006ff */
[----:B------:R-:W-:Y:S02]  /*09b0*/  USHF.L.U32 UR12, UR12, 0x1, URZ ;  /* 0x000000010c0c7899 */ /* 0x000fe400080006ff */
[----:B-1----:R-:W-:Y:S01]  /*09c0*/  ULEA UR5, UR5, UR7, 0x18 ;  /* 0x0000000705057291 */ /* 0x002fe2000f8ec0ff */
[----:B------:R-:W1:Y:S11]  /*09d0*/  FENCE.VIEW.ASYNC.S ;  /* 0x00000000000073c6 */ /* 0x000e760000000000 */
[----:B-1----:R2:W1:Y:S01]  /*09e0*/  SYNCS.EXCH.64 URZ, [UR5+0x80], UR10 ;  /* 0x0000800a05ff75b2 */ /* 0x0024620008000100 */
[----:B------:R2:W1:Y:S01]  /*09f0*/  SYNCS.EXCH.64 URZ, [UR5+0x90], UR12 ;  /* 0x0000900c05ff75b2 */ /* 0x0004620008000100 */
[----:B------:R2:W1:Y:S01]  /*0a00*/  SYNCS.EXCH.64 URZ, [UR5+0x88], UR10 ;  /* 0x0000880a05ff75b2 */ /* 0x0004620008000100 */
[----:B------:R2:W1:Y:S02]  /*0a10*/  SYNCS.EXCH.64 URZ, [UR5+0x98], UR12 ;  /* 0x0000980c05ff75b2 */ /* 0x0004640008000100 */
[----:B--2---:R-:W-:Y:S01]  /*0a20*/  NOP ;  /* 0x0000000000007918 */ /* 0x004fe20000000000 */
.L_x_12:
        /* <DEDUP_REMOVED lines=20> */
[----:B------:R2:W1:Y:S01]  /*0b70*/  SYNCS.EXCH.64 URZ, [UR7+0xc8], UR4 ;  /* 0x0000c80407ff75b2 */ /* 0x0004620008000100 */
[----:B------:R2:W1:Y:S01]  /*0b80*/  SYNCS.EXCH.64 URZ, [UR7+0xb0], UR10 ;  /* 0x0000b00a07ff75b2 */ /* 0x0004620008000100 */
[----:B------:R2:W1:Y:S01]  /*0b90*/  SYNCS.EXCH.64 URZ, [UR7+0xd0], UR4 ;  /* 0x0000d00407ff75b2 */ /* 0x0004620008000100 */
[----:B------:R2:W1:Y:S01]  /*0ba0*/  SYNCS.EXCH.64 URZ, [UR7+0xb8], UR10 ;  /* 0x0000b80a07ff75b2 */ /* 0x0004620008000100 */
[----:B------:R2:W1:Y:S02]  /*0bb0*/  SYNCS.EXCH.64 URZ, [UR7+0xd8], UR4 ;  /* 0x0000d80407ff75b2 */ /* 0x0004640008000100 */
[----:B--2---:R-:W-:Y:S01]  /*0bc0*/  NOP ;  /* 0x0000000000007918 */ /* 0x004fe20000000000 */
.L_x_13:
        /* <DEDUP_REMOVED lines=18> */
.L_x_14:
[----:B-1----:R-:W1:Y:S01]  /*0cf0*/  S2UR UR5, SR_CTAID.X ;  /* 0x00000000000579c3 */ /* 0x002e620000002500 */
[----:B------:R-:W-:-:S05]  /*0d00*/  CS2R.32 R96, SR_CgaSize ;  /* 0x0000000000607805 */ /* 0x000fca0000008a00 */
[----:B------:R-:W-:-:S05]  /*0d10*/  IMAD R96, R96, -0xa0, RZ ;  /* 0xffffff6060607824 */ /* 0x000fca00078e02ff */
[----:B------:R-:W-:-:S14]  /*0d20*/  R2UR UR9, R96 ;  /* 0x00000000600972ca */ /* 0x000fdc00000e0000 */
[----:B------:R-:W2:Y:S01]  /*0d30*/  LDCU UR9, c[0x0][UR9+0x2b0] ;  /* 0x00005600090977ac */ /* 0x000ea20008000800 */
[----:B------:R-:W-:Y:S01]  /*0d40*/  NOP ;  /* 0x0000000000007918 */ /* 0x000fe20000000000 */
[----:B------:R-:W-:-:S05]  /*0d50*/  CS2R.32 R96, SR_CgaSize ;  /* 0x0000000000607805 */ /* 0x000fca0000008a00 */
[----:B------:R-:W-:-:S05]  /*0d60*/  IMAD R96, R96, -0xa0, RZ ;  /* 0xffffff6060607824 */ /* 0x000fca00078e02ff */
[----:B------:R-:W-:-:S14]  /*0d70*/  R2UR UR7, R96 ;  /* 0x00000000600772ca */ /* 0x000fdc00000e0000 */
[----:B------:R-:W3:Y:S01]  /*0d80*/  LDCU UR7, c[0x0][UR7+0x2b4] ;  /* 0x00005680070777ac */ /* 0x000ee20008000800 */
[----:B------:R-:W4:Y:S08]  /*0d90*/  S2UR UR4, SR_CTAID.Y ;  /* 0x00000000000479c3 */ /* 0x000f300000002600 */
[----:B------:R-:W3:Y:S01]  /*0da0*/  LDC R9, c[0x0][0xb24] ;  /* 0x0002c900ff097b82 */ /* 0x000ee20000000800 */
[----:B-1----:R-:W-:-:S02]  /*0db0*/  I2FP.F32.U32 R4, UR5 ;  /* 0x0000000500047c45 */ /* 0x002fc40008201000 */
[----:B------:R-:W-:-:S05]  /*0dc0*/  CS2R.32 R5, SR_CgaSize ;  /* 0x0000000000057805 */ /* 0x000fca0000008a00 */
[----:B------:R-:W-:-:S06]  /*0dd0*/  IMAD R5, R5, -0xa0, RZ ;  /* 0xffffff6005057824 */ /* 0x000fcc00078e02ff */
[----:B------:R-:W1:Y:S01]  /*0de0*/  LDC R5, c[0x0][R5+0x2a0] ;  /* 0x0000a80005057b82 */ /* 0x000e620000000800 */
[----:B------:R-:W-:Y:S01]  /*0df0*/  MOV R21, UR5 ;  /* 0x0000000500157c02 */ /* 0x000fe20008000f00 */
[----:B--2---:R-:W-:Y:S01]  /*0e00*/  FMUL R4, R4, UR9 ;  /* 0x0000000904047c20 */ /* 0x004fe20008400000 */
[----:B----4-:R-:W-:Y:S02]  /*0e10*/  I2FP.F32.U32 R2, UR4 ;  /* 0x0000000400027c45 */ /* 0x010fe40008201000 */
[----:B------:R-:W-:-:S05]  /*0e20*/  CS2R.32 R3, SR_CgaSize ;  /* 0x0000000000037805 */ /* 0x000fca0000008a00 */
[----:B------:R-:W-:-:S06]  /*0e30*/  IMAD R3, R3, -0xa0, RZ ;  /* 0xffffff6003037824 */ /* 0x000fcc00078e02ff */
[----:B------:R-:W2:Y:S01]  /*0e40*/  LDC R3, c[0x0][R3+0x2a4] ;  /* 0x0000a90003037b82 */ /* 0x000ea20000000800 */
[----:B------:R-:W4:Y:S01]  /*0e50*/  F2I.U32.TRUNC.NTZ R96, R4 ;  /* 0x0000000400607305 */ /* 0x000f22000020f000 */
[----:B------:R-:W-:Y:S01]  /*0e60*/  MOV R20, UR4 ;  /* 0x0000000400147c02 */ /* 0x000fe20008000f00 */
[----:B---3--:R-:W-:-:S05]  /*0e70*/  FMUL R2, R2, UR7 ;  /* 0x0000000702027c20 */ /* 0x008fca0008400000 */
[----:B------:R-:W-:Y:S01]  /*0e80*/  BAR.SYNC.DEFER_BLOCKING 0x0 ;  /* 0x0000000000007b1d */ /* 0x000fe20000010000 */
[----:B------:R-:W-:-:S05]  /*0e90*/  ISETP.GE.AND P0, PT, R9, 0x1, PT ;  /* 0x000000010900780c */ /* 0x000fca0003f06270 */
[----:B------:R-:W3:Y:S02]  /*0ea0*/  F2I.U32.TRUNC.NTZ R94, R2 ;  /* 0x00000002005e7305 */ /* 0x000ee4000020f000 */
[----:B------:R-:W2:Y:S01]  /*0eb0*/  S2UR UR36, SR_CTAID.Z ;  /* 0x00000000002479c3 */ /* 0x000ea20000002700 */
[----:B----4-:R-:W-:-:S05]  /*0ec0*/  IADD3 R96, PT, PT, -R96, RZ, RZ ;  /* 0x000000ff60607210 */ /* 0x010fca0007ffe1ff */
[----:B-1----:R-:W-:Y:S01]  /*0ed0*/  IMAD R96, R5, R96, UR5 ;  /* 0x0000000505607e24 */ /* 0x002fe2000f8e0260 */
[----:B---3--:R-:W-:-:S05]  /*0ee0*/  IADD3 R94, PT, PT, -R94, RZ, RZ ;  /* 0x000000ff5e5e7210 */ /* 0x008fca0007ffe1ff */
[----:B--2---:R-:W-:Y:S01]  /*0ef0*/  IMAD R94, R3, R94, UR4 ;  /* 0x00000004035e7e24 */ /* 0x004fe2000f8e025e */
[----:B------:R-:W-:Y:S06]  /*0f00*/  @!P0 BRA `(.L_x_15) ;  /* 0x0000000000b88947 */ /* 0x000fec0003800000 */
[----:B------:R-:W1:Y:S01]  /*0f10*/  LDC.64 R4, c[0x0][0xb18] ;  /* 0x0002c600ff047b82 */ /* 0x000e620000000a00 */
[----:B------:R-:W-:-:S07]  /*0f20*/  ISETP.NE.AND P0, PT, R9, 0x1, PT ;  /* 0x000000010900780c */ /* 0x000fce0003f05270 */
[----:B------:R-:W2:Y:S08]  /*0f30*/  LDC R10, c[0x0][0xb0c] ;  /* 0x0002c300ff0a7b82 */ /* 0x000eb00000000800 */
[----:B------:R-:W3:Y:S08]  /*0f40*/  LDC R11, c[0x0][0x370] ;  /* 0x0000dc00ff0b7b82 */ /* 0x000ef00000000800 */
[----:B------:R-:W4:Y:S01]  /*0f50*/  LDC R12, c[0x0][0x374] ;  /* 0x0000dd00ff0c7b82 */ /* 0x000f220000000800 */
[----:B-1----:R-:W-:-:S07]  /*0f60*/  ISETP.NE.AND P1, PT, R4, 0x1, PT ;  /* 0x000000010400780c */ /* 0x002fce0003f25270 */
[----:B------:R-:W3:Y:S01]  /*0f70*/  LDC.64 R6, c[0x0][0xb10] ;  /* 0x0002c400ff067b82 */ /* 0x000ee20000000a00 */
[----:B--2---:R-:W-:-:S07]  /*0f80*/  ISETP.NE.AND P2, PT, R10, 0x1, PT ;  /* 0x000000010a00780c */ /* 0x004fce0003f45270 */
[----:B------:R-:W1:Y:S08]  /*0f90*/  LDC R8, c[0x0][0xb20] ;  /* 0x0002c800ff087b82 */ /* 0x000e700000000800 */
[----:B------:R-:W2:Y:S01]  /*0fa0*/  LDC.64 R2, c[0x0][0xb28] ;  /* 0x0002ca00ff027b82 */ /* 0x000ea20000000a00 */
[----:B----4-:R-:W-:-:S04]  /*0fb0*/  IMAD.HI.U32 R13, R12, R5, RZ ;  /* 0x000000050c0d7227 */ /* 0x010fc800078e00ff */
[----:B------:R-:W-:-:S04]  /*0fc0*/  IMAD.HI.U32 R5, R20, R5, RZ ;  /* 0x0000000514057227 */ /* 0x000fc800078e00ff */
[----:B---3--:R-:W-:-:S04]  /*0fd0*/  IMAD.HI.U32 R14, R11, R6, RZ ;  /* 0x000000060b0e7227 */ /* 0x008fc800078e00ff */
[C---:B------:R-:W-:Y:S01]  /*0fe0*/  IMAD.HI.U32 R16, R21.reuse, R6, RZ ;  /* 0x0000000615107227 */ /* 0x040fe200078e00ff */
[-C--:B------:R-:W-:Y:S02]  /*0ff0*/  @P2 SHF.R.U32.HI R11, RZ, R7.reuse, R14 ;  /* 0x00000007ff0b2219 */ /* 0x080fe4000001160e */
[-C--:B-1----:R-:W-:Y:S02]  /*1000*/  @P1 SHF.R.U32.HI R12, RZ, R8.reuse, R13 ;  /* 0x00000008ff0c1219 */ /* 0x082fe4000001160d */
[----:B------:R-:W-:Y:S02]  /*1010*/  SHF.R.U32.HI R5, RZ, R8, R5 ;  /* 0x00000008ff057219 */ /* 0x000fe40000011605 */
[----:B------:R-:W-:Y:S02]  /*1020*/  SHF.R.U32.HI R16, RZ, R7, R16 ;  /* 0x00000007ff107219 */ /* 0x000fe40000011610 */
[----:B------:R-:W-:Y:S01]  /*1030*/  SEL R5, R20, R5, !P1 ;  /* 0x0000000514057207 */ /* 0x000fe20004800000 */
[----:B--2---:R-:W-:Y:S01]  /*1040*/  IMAD.HI.U32 R14, R12, R2, RZ ;  /* 0x000000020c0e7227 */ /* 0x004fe200078e00ff */
[----:B------:R-:W-:-:S02]  /*1050*/  SEL R7, R21, R16, !P2 ;  /* 0x0000001015077207 */ /* 0x000fc40005000000 */
[----:B------:R-:W-:Y:S01]  /*1060*/  IADD3 R13, PT, PT, -R5, RZ, RZ ;  /* 0x000000ff050d7210 */ /* 0x000fe20007ffe1ff */
[----:B------:R-:W-:Y:S01]  /*1070*/  IMAD.HI.U32 R6, R11, R2, RZ ;  /* 0x000000020b067227 */ /* 0x000fe200078e00ff */
[----:B------:R-:W-:-:S03]  /*1080*/  @P0 SHF.R.U32.HI R12, RZ, R3, R14 ;  /* 0x00000003ff0c0219 */ /* 0x000fc6000001160e */
[----:B------:R-:W-:Y:S01]  /*1090*/  IMAD R13, R4, R13, R20 ;  /* 0x0000000d040d7224 */ /* 0x000fe200078e0214 */
[----:B------:R-:W-:Y:S01]  /*10a0*/  @P0 SHF.R.U32.HI R11, RZ, R3, R6 ;  /* 0x00000003ff0b0219 */ /* 0x000fe20000011606 */
[----:B------:R-:W-:-:S04]  /*10b0*/  IMAD R12, R12, R9, RZ ;  /* 0x000000090c0c7224 */ /* 0x000fc800078e02ff */
[----:B------:R-:W-:Y:S01]  /*10c0*/  IMAD R6, R11, R9, RZ ;  /* 0x000000090b067224 */ /* 0x000fe200078e02ff */
[----:B------:R-:W-:-:S04]  /*10d0*/  ISETP.GE.AND P1, PT, R5, R12, PT ;  /* 0x0000000c0500720c */ /* 0x000fc80003f26270 */
[----:B------:R-:W-:Y:S01]  /*10e0*/  ISETP.GE.OR P1, PT, R7, R6, P1 ;  /* 0x000000060700720c */ /* 0x000fe20000f26670 */
[----:B------:R-:W-:-:S05]  /*10f0*/  IMAD.HI.U32 R6, R5, R2, RZ ;  /* 0x0000000205067227 */ /* 0x000fca00078e00ff */
[----:B------:R-:W-:-:S04]  /*1100*/  SHF.R.U32.HI R6, RZ, R3, R6 ;  /* 0x00000003ff067219 */ /* 0x000fc80000011606 */
[----:B------:R-:W-:-:S03]  /*1110*/  SEL R6, R5, R6, !P0 ;  /* 0x0000000605067207 */ /* 0x000fc60004000000 */
[----:B------:R-:W-:Y:S01]  /*1120*/  @!P1 IMAD.HI.U32 R8, R7, R2, RZ ;  /* 0x0000000207089227 */ /* 0x000fe200078e00ff */
[----:B------:R-:W-:-:S04]  /*1130*/  IADD3 R2, PT, PT, -R6, RZ, RZ ;  /* 0x000000ff06027210 */ /* 0x000fc80007ffe1ff */
[----:B------:R-:W-:Y:S01]  /*1140*/  @!P1 SHF.R.U32.HI R8, RZ, R3, R8 ;  /* 0x00000003ff089219 */ /* 0x000fe20000011608 */
[----:B------:R-:W-:-:S03]  /*1150*/  IMAD R2, R9, R2, R5 ;  /* 0x0000000209027224 */ /* 0x000fc600078e0205 */
[----:B------:R-:W-:-:S05]  /*1160*/  @!P1 SEL R3, R7, R8, !P0 ;  /* 0x0000000807039207 */ /* 0x000fca0004000000 */
[--C-:B------:R-:W-:Y:S02]  /*1170*/  @!P1 IMAD.IADD R6, R6, 0x1, -R3.reuse ;  /* 0x0000000106069824 */ /* 0x100fe400078e0a03 */
[----:B------:R-:W-:Y:S01]  /*1180*/  @!P1 IMAD R3, R2, R11, R3 ;  /* 0x0000000b02039224 */ /* 0x000fe200078e0203 */
[----:B------:R-:W-:Y:S01]  /*1190*/  IADD3 R2, PT, PT, -R7, RZ, RZ ;  /* 0x000000ff07027210 */ /* 0x000fe20007ffe1ff */
[----:B------:R-:W-:Y:S02]  /*11a0*/  @!P1 IMAD R5, R6, R9, R7 ;  /* 0x0000000906059224 */ /* 0x000fe400078e0207 */
[----:B------:R-:W-:Y:S02]  /*11b0*/  @!P1 IMAD.MOV.U32 R7, RZ, RZ, R3 ;  /* 0x000000ffff079224 */ /* 0x000fe400078e0003 */
[----:B------:R-:W-:Y:S02]  /*11c0*/  IMAD R2, R10, R2, R21 ;  /* 0x000000020a027224 */ /* 0x000fe400078e0215 */
[----:B------:R-:W-:-:S02]  /*11d0*/  IMAD R20, R5, R4, R13 ;  /* 0x0000000405147224 */ /* 0x000fc400078e020d */
[----:B------:R-:W-:Y:S02]  /*11e0*/  IMAD R21, R7, R10, R2 ;  /* 0x0000000a07157224 */ /* 0x000fe400078e0202 */
.L_x_15:
[----:B------:R-:W1:Y:S01]  /*11f0*/  LDCU UR4, c[0x0][0xb30] ;  /* 0x00016600ff0477ac */ /* 0x000e620008000800 */
[----:B------:R-:W2:Y:S08]  /*1200*/  S2UR UR37, SR_CgaCtaId ;  /* 0x00000000002579c3 */ /* 0x000eb00000008800 */
[----:B------:R-:W3:Y:S01]  /*1210*/  LDC R40, c[0x0][0xb24] ;  /* 0x0002c900ff287b82 */ /* 0x000ee20000000800 */
[----:B-1----:R-:W-:-:S09]  /*1220*/  UISETP.NE.AND UP1, UPT, UR4, 0x1, UPT ;  /* 0x000000010400788c */ /* 0x002fd2000bf25270 */
[----:B--2---:R-:W-:Y:S05]  /*1230*/  BRA.U UP1, `(.L_x_16) ;  /* 0x0000000101407547 */ /* 0x004fea000b800000 */
[----:B------:R-:W1:Y:S08]  /*1240*/  LDC.64 R4, c[0x0][0xb10] ;  /* 0x0002c400ff047b82 */ /* 0x000e700000000a00 */
[----:B------:R-:W2:Y:S08]  /*1250*/  LDC.64 R2, c[0x0][0xb18] ;  /* 0x0002c600ff027b82 */ /* 0x000eb00000000a00 */
[----:B------:R-:W4:Y:S08]  /*1260*/  LDC R6, c[0x0][0xb20] ;  /* 0x0002c800ff067b82 */ /* 0x000f300000000800 */
[----:B------:R-:W3:Y:S01]  /*1270*/  LDC R8, c[0x0][0xb0c] ;  /* 0x0002c300ff087b82 */ /* 0x000ee20000000800 */
[----:B-1----:R-:W-:-:S05]  /*1280*/  IMAD.HI.U32 R4, R21, R4, RZ ;  /* 0x0000000415047227 */ /* 0x002fca00078e00ff */
[----:B------:R-:W-:Y:S01]  /*1290*/  SHF.R.U32.HI R4, RZ, R5, R4 ;  /* 0x00000005ff047219 */ /* 0x000fe20000011604 */
[----:B--2---:R-:W-:Y:S01]  /*12a0*/  IMAD.HI.U32 R3, R20, R3, RZ ;  /* 0x0000000314037227 */ /* 0x004fe200078e00ff */
[----:B------:R-:W-:-:S04]  /*12b0*/  ISETP.NE.AND P0, PT, R2, 0x1, PT ;  /* 0x000000010200780c */ /* 0x000fc80003f05270 */
[----:B----4-:R-:W-:-:S04]  /*12c0*/  SHF.R.U32.HI R3, RZ, R6, R3 ;  /* 0x00000006ff037219 */ /* 0x010fc80000011603 */
[----:B------:R-:W-:Y:S02]  /*12d0*/  SEL R3, R20, R3, !P0 ;  /* 0x0000000314037207 */ /* 0x000fe40004000000 */
[----:B---3--:R-:W-:-:S04]  /*12e0*/  ISETP.NE.AND P1, PT, R8, 0x1, PT ;  /* 0x000000010800780c */ /* 0x008fc80003f25270 */
[----:B------:R-:W-:-:S05]  /*12f0*/  SEL R4, R21, R4, !P1 ;  /* 0x0000000415047207 */ /* 0x000fca0004800000 */
[----:B------:R-:W-:Y:S02]  /*1300*/  IMAD.IADD R5, R3, 0x1, -R4 ;  /* 0x0000000103057824 */ /* 0x000fe400078e0a04 */
[----:B------:R-:W-:Y:S02]  /*1310*/  IMAD.IADD R3, R4, 0x1, -R3 ;  /* 0x0000000104037824 */ /* 0x000fe400078e0a03 */
[----:B------:R-:W-:Y:S02]  /*1320*/  IMAD R21, R5, R8, R21 ;  /* 0x0000000805157224 */ /* 0x000fe400078e0215 */
[----:B------:R-:W-:-:S07]  /*1330*/  IMAD R20, R3, R2, R20 ;  /* 0x0000000203147224 */ /* 0x000fce00078e0214 */
.L_x_16:
[----:B------:R-:W-:Y:S01]  /*1340*/  BAR.SYNC.DEFER_BLOCKING 0x0 ;  /* 0x0000000000007b1d */ /* 0x000fe20000010000 */
[----:B------:R-:W-:Y:S01]  /*1350*/  UISETP.NE.AND UP1, UPT, UR8, 0x2, UPT ;  /* 0x000000020800788c */ /* 0x000fe2000bf25270 */
[----:B------:R-:W-:Y:S02]  /*1360*/  ISETP.NE.OR P5, PT, R0, 0x2, !P5 ;  /* 0x000000020000780c */ /* 0x000fe40006fa5670 */
[----:B------:R-:W-:-:S06]  /*1370*/  LOP3.LUT R2, R108, 0x1f, RZ, 0xc0, !PT ;  /* 0x0000001f6c027812 */ /* 0x000fcc00078ec0ff */
[----:B------:R-:W-:Y:S05]  /*1380*/  BRA.U UP1, `(.L_x_17) ;  /* 0x0000001101847547 */ /* 0x000fea000b800000 */
[----:B------:R-:W1:Y:S01]  /*1390*/  LDCU UR13, c[0x0][0x38c] ;  /* 0x00007180ff0d77ac */ /* 0x000e620008000800 */
[----:B------:R-:W2:Y:S01]  /*13a0*/  LDC R9, c[0x0][0x370] ;  /* 0x0000dc00ff097b82 */ /* 0x000ea20000000800 */
[----:B------:R-:W-:Y:S01]  /*13b0*/  PLOP3.LUT P1, PT, PT, PT, UP2, 0x80, 0x8 ;  /* 0x000000000008781c */ /* 0x000fe20003f2f028 */
[----:B------:R-:W-:Y:S01]  /*13c0*/  HFMA2 R12, -RZ, RZ, 0, 0 ;  /* 0x00000000ff0c7431 */ /* 0x000fe200000001ff */
[----:B------:R-:W-:Y:S01]  /*13d0*/  ISETP.EQ.OR P4, PT, R2, RZ, P5 ;  /* 0x000000ff0200720c */ /* 0x000fe20002f82670 */
[----:B------:R-:W-:Y:S01]  /*13e0*/  IMAD.MOV.U32 R15, RZ, RZ, 0x1 ;  /* 0x00000001ff0f7424 */ /* 0x000fe200078e00ff */
[----:B------:R-:W-:Y:S01]  /*13f0*/  PLOP3.LUT P1, PT, P1, PT, PT, 0x8, 0x80 ;  /* 0x000000000080781c */ /* 0x000fe20000f2e170 */
[----:B------:R-:W-:Y:S01]  /*1400*/  IMAD.MOV.U32 R14, RZ, RZ, RZ ;  /* 0x000000ffff0e7224 */ /* 0x000fe200078e00ff */
[----:B------:R-:W-:Y:S01]  /*1410*/  MOV R8, 0x1 ;  /* 0x0000000100087802 */ /* 0x000fe20000000f00 */
[----:B------:R-:W4:Y:S01]  /*1420*/  LDC R0, c[0x0][0x374] ;  /* 0x0000dd00ff007b82 */ /* 0x000f220000000800 */
[----:B------:R-:W-:Y:S01]  /*1430*/  IMAD.MOV.U32 R10, RZ, RZ, RZ ;  /* 0x000000ffff0a7224 */ /* 0x000fe200078e00ff */
[----:B------:R-:W2:Y:S01]  /*1440*/  LDCU.64 UR22, c[0x0][0x348] ;  /* 0x00006900ff1677ac */ /* 0x000ea20008000a00 */
[----:B------:R-:W-:Y:S01]  /*1450*/  UMOV UR6, URZ ;  /* 0x000000ff00067c82 */ /* 0x000fe20008000000 */
[----:B-1----:R-:W-:-:S04]  /*1460*/  UIADD3 UR5, UPT, UPT, UR13, 0x1f, URZ ;  /* 0x0000001f0d057890 */ /* 0x002fc8000fffe0ff */
[----:B------:R-:W-:-:S04]  /*1470*/  USHF.R.S32.HI UR4, URZ, 0x1f, UR5 ;  /* 0x0000001fff047899 */ /* 0x000fc80008011405 */
[----:B------:R-:W-:-:S04]  /*1480*/  ULEA.HI UR4, UR4, UR5, URZ, 0x5 ;  /* 0x0000000504047291 */ /* 0x000fc8000f8f28ff */
[----:B------:R-:W-:Y:S02]  /*1490*/  USHF.R.S32.HI UR15, URZ, 0x5, UR4 ;  /* 0x00000005ff0f7899 */ /* 0x000fe40008011404 */
[----:B------:R-:W-:Y:S02]  /*14a0*/  UIADD3 UR4, UPT, UPT, UR13, -0x1, URZ ;  /* 0xffffffff0d047890 */ /* 0x000fe4000fffe0ff */
[----:B------:R-:W-:Y:S02]  /*14b0*/  UISETP.LT.U32.AND UP0, UPT, UR15, 0x5, UPT ;  /* 0x000000050f00788c */ /* 0x000fe4000bf01070 */
[----:B------:R-:W-:Y:S02]  /*14c0*/  UISETP.GE.U32.AND UP1, UPT, UR4, -0x3f, UPT ;  /* 0xffffffc10400788c */ /* 0x000fe4000bf26070 */
[----:B------:R-:W-:Y:S02]  /*14d0*/  USEL UR14, UR15, 0x5, UP0 ;  /* 0x000000050f0e7887 */ /* 0x000fe40008000000 */
[----:B------:R-:W-:-:S02]  /*14e0*/  UIADD3 UR13, UPT, UPT, UR13, 0x3e, URZ ;  /* 0x0000003e0d0d7890 */ /* 0x000fc4000fffe0ff */
[----:B------:R-:W-:Y:S02]  /*14f0*/  UIADD3 UR5, UPT, UPT, UR14, -0x1, URZ ;  /* 0xffffffff0e057890 */ /* 0x000fe4000fffe0ff */
[----:B------:R-:W-:-:S03]  /*1500*/  UIADD3 UR7, UPT, UPT, UR15, -UR14, URZ ;  /* 0x8000000e0f077290 */ /* 0x000fc6000fffe0ff */
[----:B------:R-:W-:-:S04]  /*1510*/  @UP1 UIADD3 UR5, UPT, UPT, UR14, URZ, URZ ;  /* 0x000000ff0e051290 */ /* 0x000fc8000fffe0ff */
[----:B--2---:R-:W-:-:S12]  /*1520*/  UIADD3 UR5, UPT, UPT, UR5, 0x1, URZ ;  /* 0x0000000105057890 */ /* 0x004fd8000fffe0ff */
.L_x_35:
[----:B------:R-:W-:Y:S01]  /*1530*/  UISETP.NE.AND UP0, UPT, UR37, URZ, UPT ;  /* 0x000000ff2500728c */ /* 0x000fe2000bf05270 */
[----:B------:R-:W1:Y:S08]  /*1540*/  S2UR UR37, SR_CgaCtaId ;  /* 0x00000000002579c3 */ /* 0x000e700000008800 */
[----:B------:R-:W-:Y:S05]  /*1550*/  BRA.U UP0, `(.L_x_18) ;  /* 0x0000000100347547 */ /* 0x000fea000b800000 */
[----:B------:R-:W2:Y:S01]  /*1560*/  S2R R2, SR_CgaCtaId ;  /* 0x0000000000027919 */ /* 0x000ea20000008800 */
[----:B------:R-:W-:-:S04]  /*1570*/  MOV R3, 0x400 ;  /* 0x0000040000037802 */ /* 0x000fc80000000f00 */
[----:B--2---:R-:W-:Y:S02]  /*1580*/  LEA R3, R2, R3, 0x18 ;  /* 0x0000000302037211 */ /* 0x004fe400078ec0ff */
[----:B------:R-:W-:-:S03]  /*1590*/  SHF.L.U32 R2, R8, 0x1f, RZ ;  /* 0x0000001f08027819 */ /* 0x000fc600000006ff */
[----:B------:R-:W-:-:S04]  /*15a0*/  IMAD R3, R10, 0x8, R3 ;  /* 0x000000080a037824 */ /* 0x000fc800078e0203 */
[----:B------:R-:W2:Y:S02]  /*15b0*/  SYNCS.PHASECHK.TRANS64.TRYWAIT P0, [R3+URZ+0xf0], R2 ;  /* 0x0000f002030075a7 */ /* 0x000ea400080011ff */
[----:B--2---:R-:W-:Y:S05]  /*15c0*/  @!P0 BRA `(.L_x_19) ;  /* 0x0000005800cc8947 */ /* 0x004fea0003800000 */
.L_x_106:
[----:B------:R-:W-:Y:S01]  /*15d0*/  VIADD R10, R10, 0x1 ;  /* 0x000000010a0a7836 */ /* 0x000fe20000000000 */
[----:B------:R2:W-:Y:S04]  /*15e0*/  SYNCS.ARRIVE.TRANS64.A1T0 RZ, [R3+URZ+0xe0], RZ ;  /* 0x0000e0ff03ff79a7 */ /* 0x0005e800081000ff */
[----:B------:R-:W-:-:S04]  /*15f0*/  ISETP.NE.AND P0, PT, R10, 0x2, PT ;  /* 0x000000020a00780c */ /* 0x000fc80003f05270 */
[----:B------:R-:W-:Y:S02]  /*1600*/  SEL R10, R10, RZ, P0 ;  /* 0x000000ff0a0a7207 */ /* 0x000fe40000000000 */
[----:B--2---:R-:W-:-:S04]  /*1610*/  SEL R3, RZ, 0x1, P0 ;  /* 0x00000001ff037807 */ /* 0x004fc80000000000 */
[----:B------:R-:W-:-:S07]  /*1620*/  LOP3.LUT R8, R8, R3, RZ, 0x3c, !PT ;  /* 0x0000000308087212 */ /* 0x000fce00078e3cff */
.L_x_18:
[----:B------:R-:W-:Y:S01]  /*1630*/  UMOV UR4, 0x400 ;  /* 0x0000040000047882 */ /* 0x000fe20000000000 */
[----:B------:R-:W-:Y:S01]  /*1640*/  SHF.L.U32 R2, R15, 0x1f, RZ ;  /* 0x0000001f0f027819 */ /* 0x000fe200000006ff */
[----:B-1----:R-:W-:Y:S01]  /*1650*/  ULEA UR4, UR37, UR4, 0x18 ;  /* 0x0000000425047291 */ /* 0x002fe2000f8ec0ff */
[----:B------:R-:W-:Y:S01]  /*1660*/  R2UR UR35, R21 ;  /* 0x00000000152372ca */ /* 0x000fe200000e0000 */
[----:B------:R-:W-:Y:S01]  /*1670*/  UISETP.GE.U32.AND UP0, UPT, UR13, 0x3f, UPT ;  /* 0x0000003f0d00788c */ /* 0x000fe2000bf06070 */
[----:B------:R-:W-:Y:S01]  /*1680*/  R2UR UR11, R20 ;  /* 0x00000000140b72ca */ /* 0x000fe200000e0000 */
[----:B------:R-:W-:Y:S01]  /*1690*/  ULEA UR8, UR6, UR4, 0x3 ;  /* 0x0000000406087291 */ /* 0x000fe2000f8e18ff */
[----:B------:R-:W-:-:S08]  /*16a0*/  UMOV UR24, URZ ;  /* 0x000000ff00187c82 */ /* 0x000fd00008000000 */
[----:B------:R1:W2:Y:S01]  /*16b0*/  SYNCS.PHASECHK.TRANS64.TRYWAIT P0, [UR8+0x28], R2 ;  /* 0x00002802ff0075a7 */ /* 0x0002a20008001108 */
[----:B------:R-:W-:Y:S02]  /*16c0*/  USHF.L.U32 UR35, UR35, 0x6, URZ ;  /* 0x0000000623237899 */ /* 0x000fe400080006ff */
[----:B------:R-:W-:Y:S01]  /*16d0*/  USHF.L.U32 UR11, UR11, 0x7, URZ ;  /* 0x000000070b0b7899 */ /* 0x000fe200080006ff */
[----:B------:R-:W-:Y:S11]  /*16e0*/  BRA.U !UP0, `(.L_x_20) ;  /* 0x0000000108a87547 */ /* 0x000ff6000b800000 */
[----:B------:R-:W-:Y:S01]  /*16f0*/  UMOV UR16, URZ ;  /* 0x000000ff00107c82 */ /* 0x000fe20008000000 */
[----:B------:R-:W-:-:S05]  /*1700*/  UMOV UR17, UR6 ;  /* 0x0000000600117c82 */ /* 0x000fca0008000000 */
.L_x_25:
[----:B-1----:R-:W-:Y:S01]  /*1710*/  ULEA UR33, UR17, UR4, 0x3 ;  /* 0x0000000411217291 */ /* 0x002fe2000f8e18ff */
[----:B--2---:R-:W-:Y:S01]  /*1720*/  @!P5 MOV R3, 0x1800 ;  /* 0x000018000003d802 */ /* 0x004fe20000000f00 */
[----:B--2---:R-:W-:Y:S10]  /*1730*/  @P0 BRA `(.L_x_21) ;  /* 0x00000000000c0947 */ /* 0x004ff40003800000 */
[----:B------:R-:W-:-:S04]  /*1740*/  SHF.L.U32 R5, R15, 0x1f, RZ ;  /* 0x0000001f0f057819 */ /* 0x000fc800000006ff */
[----:B------:R-:W2:Y:S02]  /*1750*/  SYNCS.PHASECHK.TRANS64.TRYWAIT P0, [UR33+0x28], R5 ;  /* 0x00002805ff0075a7 */ /* 0x000ea40008001121 */
[----:B--2---:R-:W-:Y:S05]  /*1760*/  @!P0 BRA `(.L_x_22) ;  /* 0x0000005800788947 */ /* 0x004fea0003800000 */
.L_x_21:
[----:B------:R2:W-:Y:S01]  /*1770*/  @!P5 SYNCS.ARRIVE.TRANS64 RZ, [UR33], R3 ;  /* 0x00000003ffffd9a7 */ /* 0x0005e20008000021 */
[----:B------:R-:W-:Y:S04]  /*1780*/  BSSY.RECONVERGENT B0, `(.L_x_23) ;  /* 0x0000003000007945 */ /* 0x000fe80003800200 */
[----:B------:R-:W-:Y:S05]  /*1790*/  @P4 BRA `(.L_x_24) ;  /* 0x0000000000044947 */ /* 0x000fea0003800000 */
[----:B------:R-:W-:Y:S05]  /*17a0*/  BPT.TRAP 0x1 ;  /* 0x000000040000795c */ /* 0x000fea0000300000 */
.L_x_24:
[----:B------:R-:W-:Y:S05]  /*17b0*/  BSYNC.RECONVERGENT B0 ;  /* 0x0000000000007941 */ /* 0x000fea0003800200 */
.L_x_23:
[----:B------:R-:W-:Y:S02]  /*17c0*/  UIADD3 UR6, UPT, UPT, UR17, 0x1, URZ ;  /* 0x0000000111067890 */ /* 0x000fe4000fffe0ff */
[----:B------:R-:W-:Y:S02]  /*17d0*/  ULEA UR32, UR17, UR4, 0xb ;  /* 0x0000000411207291 */ /* 0x000fe4000f8e58ff */
[----:B------:R-:W-:Y:S02]  /*17e0*/  UISETP.NE.AND UP0, UPT, UR6, 0x5, UPT ;  /* 0x000000050600788c */ /* 0x000fe4000bf05270 */
[----:B------:R-:W-:Y:S02]  /*17f0*/  UIADD3 UR26, UP1, UPT, UR22, 0x80, URZ ;  /* 0x00000080161a7890 */ /* 0x000fe4000ff3e0ff */
[----:B------:R-:W-:Y:S02]  /*1800*/  USEL UR9, URZ, 0x1, UP0 ;  /* 0x00000001ff097887 */ /* 0x000fe40008000000 */
[----:B------:R-:W-:-:S02]  /*1810*/  USEL UR6, UR6, URZ, UP0 ;  /* 0x000000ff06067287 */ /* 0x000fc40008000000 */
[----:B------:R-:W-:Y:S02]  /*1820*/  UIADD3 UR20, UP0, UPT, UR22, 0x180, URZ ;  /* 0x0000018016147890 */ /* 0x000fe4000ff1e0ff */
[----:B------:R-:W-:Y:S01]  /*1830*/  ULEA UR8, UR6, UR4, 0x3 ;  /* 0x0000000406087291 */ /* 0x000fe2000f8e18ff */
[----:B------:R-:W-:Y:S01]  /*1840*/  LOP3.LUT R15, R15, UR9, RZ, 0x3c, !PT ;  /* 0x000000090f0f7c12 */ /* 0x000fe2000f8e3cff */
[----:B------:R-:W-:Y:S02]  /*1850*/  USHF.L.U32 UR34, UR16, 0x5, URZ ;  /* 0x0000000510227899 */ /* 0x000fe400080006ff */
[----:B------:R-:W-:Y:S01]  /*1860*/  UIADD3.X UR27, UPT, UPT, URZ, UR23, URZ, UP1, !UPT ;  /* 0x00000017ff1b7290 */ /* 0x000fe20008ffe4ff */
[----:B-1----:R-:W-:Y:S01]  /*1870*/  SHF.L.U32 R2, R15, 0x1f, RZ ;  /* 0x0000001f0f027819 */ /* 0x002fe200000006ff */
[----:B------:R-:W-:Y:S02]  /*1880*/  UIADD3 UR32, UPT, UPT, UR32, 0x4400, URZ ;  /* 0x0000440020207890 */ /* 0x000fe4000fffe0ff */
[----:B------:R-:W-:Y:S01]  /*1890*/  UIADD3.X UR21, UPT, UPT, URZ, UR23, URZ, UP0, !UPT ;  /* 0x00000017ff157290 */ /* 0x000fe200087fe4ff */
[----:B------:R1:W1:Y:S01]  /*18a0*/  SYNCS.PHASECHK.TRANS64.TRYWAIT P0, [UR8+0x28], R2 ;  /* 0x00002802ff0075a7 */ /* 0x0002620008001108 */
[----:B------:R-:W-:Y:S01]  /*18b0*/  ULEA UR8, UR17, UR4, 0xc ;  /* 0x0000000411087291 */ /* 0x000fe2000f8e60ff */
[----:B------:R-:W-:Y:S01]  /*18c0*/  UMOV UR18, 0x0 ;  /* 0x0000000000127882 */ /* 0x000fe20000000000 */
[----:B------:R-:W-:-:S02]  /*18d0*/  UMOV UR19, 0x10000000 ;  /* 0x1000000000137882 */ /* 0x000fc40000000000 */
[----:B------:R-:W-:Y:S01]  /*18e0*/  UIADD3 UR8, UPT, UPT, UR8, 0x6c00, URZ ;  /* 0x00006c0008087890 */ /* 0x000fe2000fffe0ff */
[----:B------:R1:W-:Y:S01]  /*18f0*/  UTMALDG.3D [UR32], [UR26], desc[UR18] ;  /* 0x000012201a0075b4 */ /* 0x0003e20008011000 */
[----:B------:R-:W-:Y:S01]  /*1900*/  UMOV UR12, UR36 ;  /* 0x00000024000c7c82 */ /* 0x000fe20008000000 */
[----:B------:R-:W-:Y:S01]  /*1910*/  UMOV UR9, UR33 ;  /* 0x0000002100097c82 */ /* 0x000fe20008000000 */
[----:B------:R-:W-:Y:S01]  /*1920*/  UMOV UR10, UR34 ;  /* 0x00000022000a7c82 */ /* 0x000fe20008000000 */
[----:B------:R-:W-:Y:S01]  /*1930*/  UIADD3 UR16, UPT, UPT, UR16, 0x1, URZ ;  /* 0x0000000110107890 */ /* 0x000fe2000fffe0ff */
[----:B------:R-:W-:Y:S01]  /*1940*/  UMOV UR24, UR5 ;  /* 0x0000000500187c82 */ /* 0x000fe20008000000 */
[----:B------:R-:W-:Y:S02]  /*1950*/  UMOV UR17, UR6 ;  /* 0x0000000600117c82 */ /* 0x000fe40008000000 */
[----:B------:R1:W-:Y:S01]  /*1960*/  UTMALDG.3D [UR8], [UR20], desc[UR18] ;  /* 0x00001208140075b4 */ /* 0x0003e20008011000 */
[----:B------:R-:W-:-:S09]  /*1970*/  UISETP.NE.AND UP0, UPT, UR16, UR5, UPT ;  /* 0x000000051000728c */ /* 0x000fd2000bf05270 */
[----:B------:R-:W-:Y:S05]  /*1980*/  BRA.U UP0, `(.L_x_25) ;  /* 0xfffffffd00607547 */ /* 0x000fea000b83ffff */
.L_x_20:
[----:B-1----:R-:W-:Y:S01]  /*1990*/  ULEA UR8, UR6, UR4, 0x3 ;  /* 0x0000000406087291 */ /* 0x002fe2000f8e18ff */
[----:B------:R-:W-:Y:S01]  /*19a0*/  SHF.L.U32 R2, R15, 0x1f, RZ ;  /* 0x0000001f0f027819 */ /* 0x000fe200000006ff */
[----:B------:R-:W-:Y:S01]  /*19b0*/  @!P1 SYNCS.ARRIVE.TRANS64.A1T0 RZ, [UR4+0x78], RZ ;  /* 0x000078ffffff99a7 */ /* 0x000fe20008100004 */
[----:B------:R-:W-:-:S06]  /*19c0*/  UISETP.GT.AND UP0, UPT, UR15, UR14, UPT ;  /* 0x0000000e0f00728c */ /* 0x000fcc000bf04270 */
[----:B--2---:R1:W2:Y:S03]  /*19d0*/  SYNCS.PHASECHK.TRANS64.TRYWAIT P0, [UR8+0x28], R2 ;  /* 0x00002802ff0075a7 */ /* 0x0042a60008001108 */
[----:B------:R-:W-:Y:S05]  /*19e0*/  BRA.U !UP0, `(.L_x_26) ;  /* 0x0000000108ac7547 */ /* 0x000fea000b800000 */
[----:B------:R-:W-:Y:S01]  /*19f0*/  UIADD3 UR21, UPT, UPT, UR7, UR24, URZ ;  /* 0x0000001807157290 */ /* 0x000fe2000fffe0ff */
[----:B------:R-:W-:-:S11]  /*1a00*/  UMOV UR25, UR6 ;  /* 0x0000000600197c82 */ /* 0x000fd60008000000 */
.L_x_31:
[----:B-1----:R-:W-:Y:S01]  /*1a10*/  ULEA UR17, UR25, UR4, 0x3 ;  /* 0x0000000419117291 */ /* 0x002fe2000f8e18ff */
[----:B--2---:R-:W-:Y:S01]  /*1a20*/  @!P5 MOV R3, 0x1800 ;  /* 0x000018000003d802 */ /* 0x004fe20000000f00 */
[----:B--2---:R-:W-:Y:S10]  /*1a30*/  @P0 BRA `(.L_x_27) ;  /* 0x00000000000c0947 */ /* 0x004ff40003800000 */
[----:B------:R-:W-:-:S04]  /*1a40*/  SHF.L.U32 R5, R15, 0x1f, RZ ;  /* 0x0000001f0f057819 */ /* 0x000fc800000006ff */
[----:B------:R-:W2:Y:S02]  /*1a50*/  SYNCS.PHASECHK.TRANS64.TRYWAIT P0, [UR17+0x28], R5 ;  /* 0x00002805ff0075a7 */ /* 0x000ea40008001111 */
[----:B--2---:R-:W-:Y:S05]  /*1a60*/  @!P0 BRA `(.L_x_28) ;  /* 0x0000005400d08947 */ /* 0x004fea0003800000 */
.L_x_27:
[----:B------:R2:W-:Y:S01]  /*1a70*/  @!P5 SYNCS.ARRIVE.TRANS64 RZ, [UR17], R3 ;  /* 0x00000003ffffd9a7 */ /* 0x0005e20008000011 */
[----:B------:R-:W-:Y:S04]  /*1a80*/  BSSY.RECONVERGENT B0, `(.L_x_29) ;  /* 0x0000003000007945 */ /* 0x000fe80003800200 */
[----:B------:R-:W-:Y:S05]  /*1a90*/  @P4 BRA `(.L_x_30) ;  /* 0x0000000000044947 */ /* 0x000fea0003800000 */
[----:B------:R-:W-:Y:S05]  /*1aa0*/  BPT.TRAP 0x1 ;  /* 0x000000040000795c */ /* 0x000fea0000300000 */
.L_x_30:
[----:B------:R-:W-:Y:S05]  /*1ab0*/  BSYNC.RECONVERGENT B0 ;  /* 0x0000000000007941 */ /* 0x000fea0003800200 */
.L_x_29:
        /* <DEDUP_REMOVED lines=10> */
[----:B------:R-:W-:Y:S01]  /*1b60*/  UIADD3 UR16, UPT, UPT, UR16, 0x4400, URZ ;  /* 0x0000440010107890 */ /* 0x000fe2000fffe0ff */
[----:B-1----:R-:W-:Y:S01]  /*1b70*/  SHF.L.U32 R2, R15, 0x1f, RZ ;  /* 0x0000001f0f027819 */ /* 0x002fe200000006ff */
[----:B------:R-:W-:Y:S02]  /*1b80*/  UIADD3.X UR31, UPT, UPT, URZ, UR23, URZ, UP1, !UPT ;  /* 0x00000017ff1f7290 */ /* 0x000fe40008ffe4ff */
[----:B------:R-:W-:Y:S01]  /*1b90*/  UIADD3.X UR29, UPT, UPT, URZ, UR23, URZ, UP0, !UPT ;  /* 0x00000017ff1d7290 */ /* 0x000fe200087fe4ff */
[----:B------:R1:W1:Y:S01]  /*1ba0*/  SYNCS.PHASECHK.TRANS64.TRYWAIT P0, [UR8+0x28], R2 ;  /* 0x00002802ff0075a7 */ /* 0x0002620008001108 */
[----:B------:R-:W-:Y:S01]  /*1bb0*/  ULEA UR8, UR25, UR4, 0xc ;  /* 0x0000000419087291 */ /* 0x000fe2000f8e60ff */
[----:B------:R-:W-:Y:S01]  /*1bc0*/  UMOV UR26, 0x0 ;  /* 0x00000000001a7882 */ /* 0x000fe20000000000 */
[----:B------:R-:W-:-:S02]  /*1bd0*/  UMOV UR27, 0x10000000 ;  /* 0x10000000001b7882 */ /* 0x000fc40000000000 */
[----:B------:R-:W-:Y:S01]  /*1be0*/  UIADD3 UR8, UPT, UPT, UR8, 0x6c00, URZ ;  /* 0x00006c0008087890 */ /* 0x000fe2000fffe0ff */
[----:B------:R-:W-:Y:S01]  /*1bf0*/  UMOV UR19, UR35 ;  /* 0x0000002300137c82 */ /* 0x000fe20008000000 */
[----:B------:R-:W-:Y:S01]  /*1c00*/  UMOV UR20, UR36 ;  /* 0x0000002400147c82 */ /* 0x000fe20008000000 */
[----:B------:R-:W-:Y:S01]  /*1c10*/  UMOV UR12, UR36 ;  /* 0x00000024000c7c82 */ /* 0x000fe20008000000 */
[----:B------:R-:W-:Y:S01]  /*1c20*/  UMOV UR9, UR17 ;  /* 0x0000001100097c82 */ /* 0x000fe20008000000 */
[----:B------:R-:W-:Y:S01]  /*1c30*/  UMOV UR10, UR18 ;  /* 0x00000012000a7c82 */ /* 0x000fe20008000000 */
[----:B------:R1:W-:Y:S01]  /*1c40*/  UTMALDG.3D [UR16], [UR30], desc[UR26] ;  /* 0x00001a101e0075b4 */ /* 0x0003e20008011000 */
[----:B------:R-:W-:Y:S01]  /*1c50*/  UIADD3 UR24, UPT, UPT, UR24, 0x1, URZ ;  /* 0x0000000118187890 */ /* 0x000fe2000fffe0ff */
[----:B------:R-:W-:-:S03]  /*1c60*/  UMOV UR25, UR6 ;  /* 0x0000000600197c82 */ /* 0x000fc60008000000 */
[----:B------:R-:W-:Y:S01]  /*1c70*/  UISETP.NE.AND UP0, UPT, UR24, UR21, UPT ;  /* 0x000000151800728c */ /* 0x000fe2000bf05270 */
[----:B------:R1:W-:Y:S08]  /*1c80*/  UTMALDG.3D [UR8], [UR28], desc[UR26] ;  /* 0x00001a081c0075b4 */ /* 0x0003f00008011000 */
[----:B------:R-:W-:Y:S05]  /*1c90*/  BRA.U UP0, `(.L_x_31) ;  /* 0xfffffffd005c7547 */ /* 0x000fea000b83ffff */
.L_x_26:
[----:B-1----:R-:W-:Y:S01]  /*1ca0*/  LEA R2, R14, UR4, 0x3 ;  /* 0x000000040e027c11 */ /* 0x002fe2000f8e18ff */
[----:B------:R-:W-:Y:S01]  /*1cb0*/  NOP ;  /* 0x0000000000007918 */ /* 0x000fe20000000000 */
[----:B--2---:R-:W-:Y:S02]  /*1cc0*/  SHF.L.U32 R3, R12, 0x1f, RZ ;  /* 0x0000001f0c037819 */ /* 0x004fe400000006ff */
[----:B------:R-:W-:Y:S02]  /*1cd0*/  LEA R4, R14, UR4, 0x4 ;  /* 0x000000040e047c11 */ /* 0x000fe4000f8e20ff */
[----:B------:R-:W1:Y:S02]  /*1ce0*/  SYNCS.PHASECHK.TRANS64.TRYWAIT P0, [R2+URZ+0x80], R3 ;  /* 0x00008003020075a7 */ /* 0x000e6400080011ff */
[----:B-1----:R-:W-:Y:S05]  /*1cf0*/  @!P0 BRA `(.L_x_32) ;  /* 0x0000005400448947 */ /* 0x002fea0003800000 */
.L_x_109:
[----:B------:R-:W2:Y:S01]  /*1d00*/  LDS.128 R4, [R4+0x110] ;  /* 0x0001100004047984 */ /* 0x000ea20000000c00 */
[----:B---3--:R-:W-:Y:S01]  /*1d10*/  ISETP.GE.AND P0, PT, R40, 0x1, PT ;  /* 0x000000012800780c */ /* 0x008fe20003f06270 */
[----:B-1----:R-:W-:Y:S01]  /*1d20*/  VIADD R2, R2, 0x90 ;  /* 0x0000009002027836 */ /* 0x002fe20000000000 */
[----:B------:R-:W-:Y:S01]  /*1d30*/  @!PT LDS RZ, [RZ] ;  /* 0x00000000fffff984 */ /* 0x000fe20000000800 */
[----:B------:R-:W-:Y:S01]  /*1d40*/  @!PT LDS RZ, [RZ] ;  /* 0x00000000fffff984 */ /* 0x000fe20000000800 */
[----:B------:R-:W-:Y:S01]  /*1d50*/  @!PT LDS RZ, [RZ] ;  /* 0x00000000fffff984 */ /* 0x000fe20000000800 */
[----:B------:R-:W-:Y:S01]  /*1d60*/  @!PT LDS RZ, [RZ] ;  /* 0x00000000fffff984 */ /* 0x000fe20000000800 */
[----:B------:R1:W-:Y:S06]  /*1d70*/  MEMBAR.ALL.CTA ;  /* 0x0000000000007992 */ /* 0x0003ec0000008000 */
[----:B-1----:R-:W1:Y:S01]  /*1d80*/  FENCE.VIEW.ASYNC.S ;  /* 0x00000000000073c6 */ /* 0x002e620000000000 */
[----:B------:R-:W-:-:S04]  /*1d90*/  PRMT R2, RZ, 0x654, R2 ;  /* 0x00000654ff027816 */ /* 0x000fc80000000002 */
[----:B-1----:R1:W-:Y:S01]  /*1da0*/  SYNCS.ARRIVE.TRANS64.RED.A1T0 RZ, [R2+URZ], RZ ;  /* 0x000000ff02ff79a7 */ /* 0x0023e200081004ff */
[----:B--2---:R-:W-:-:S13]  /*1db0*/  LOP3.LUT P2, RZ, R6, 0x1, RZ, 0xc0, !PT ;  /* 0x0000000106ff7812 */ /* 0x004fda000784c0ff */
[----:B------:R-:W-:Y:S01]  /*1dc0*/  @P2 SHF.R.U32.HI R3, RZ, 0x10, R5 ;  /* 0x00000010ff032819 */ /* 0x000fe20000011605 */
[----:B------:R-:W-:Y:S01]  /*1dd0*/  VOTEU.ANY UP0, P2 ;  /* 0x0000000000ff7886 */ /* 0x000fe20001000100 */
[----:B------:R-:W-:Y:S02]  /*1de0*/  @P2 MOV R13, R4 ;  /* 0x00000004000d2202 */ /* 0x000fe40000000f00 */
[----:B------:R-:W-:Y:S02]  /*1df0*/  @P2 R2UR.BROADCAST UR8, R3 ;  /* 0x00000000030822ca */ /* 0x000fe400008e0000 */
[----:B------:R-:W-:-:S11]  /*1e00*/  @P2 LOP3.LUT R11, R5, 0xffff, RZ, 0xc0, !PT ;  /* 0x0000ffff050b2812 */ /* 0x000fd600078ec0ff */
[----:B------:R-:W-:Y:S01]  /*1e10*/  @UP0 UMOV UR36, UR8 ;  /* 0x0000000800240c82 */ /* 0x000fe20008000000 */
[----:B-1----:R-:W-:Y:S05]  /*1e20*/  @!P0 BRA `(.L_x_33) ;  /* 0x0000000000b88947 */ /* 0x002fea0003800000 */
[----:B------:R-:W4:Y:S01]  /*1e30*/  LDC.64 R4, c[0x0][0xb18] ;  /* 0x0002c600ff047b82 */ /* 0x000f220000000a00 */
[----:B------:R-:W-:-:S07]  /*1e40*/  ISETP.NE.AND P3, PT, R40, 0x1, PT ;  /* 0x000000012800780c */ /* 0x000fce0003f65270 */
[----:B------:R-:W1:Y:S08]  /*1e50*/  LDC.64 R6, c[0x0][0xb10] ;  /* 0x0002c400ff067b82 */ /* 0x000e700000000a00 */
[----:B------:R-:W2:Y:S08]  /*1e60*/  LDC R16, c[0x0][0xb20] ;  /* 0x0002c800ff107b82 */ /* 0x000eb00000000800 */
[----:B------:R-:W3:Y:S01]  /*1e70*/  LDC R18, c[0x0][0xb0c] ;  /* 0x0002c300ff127b82 */ /* 0x000ee20000000800 */
[----:B----4-:R-:W-:Y:S01]  /*1e80*/  IMAD.HI.U32 R17, R0, R5, RZ ;  /* 0x0000000500117227 */ /* 0x010fe200078e00ff */
[----:B------:R-:W-:-:S03]  /*1e90*/  ISETP.NE.AND P0, PT, R4, 0x1, PT ;  /* 0x000000010400780c */ /* 0x000fc60003f05270 */
[----:B------:R-:W-:-:S03]  /*1ea0*/  IMAD.HI.U32 R5, R11, R5, RZ ;  /* 0x000000050b057227 */ /* 0x000fc600078e00ff */
[----:B------:R-:W4:Y:S01]  /*1eb0*/  LDC.64 R2, c[0x0][0xb28] ;  /* 0x0002ca00ff027b82 */ /* 0x000f220000000a00 */
[----:B-1----:R-:W-:-:S04]  /*1ec0*/  IMAD.HI.U32 R20, R9, R6, RZ ;  /* 0x0000000609147227 */ /* 0x002fc800078e00ff */
[----:B------:R-:W-:Y:S01]  /*1ed0*/  IMAD.HI.U32 R22, R13, R6, RZ ;  /* 0x000000060d167227 */ /* 0x000fe200078e00ff */
[----:B------:R-:W-:Y:S02]  /*1ee0*/  SHF.R.U32.HI R20, RZ, R7, R20 ;  /* 0x00000007ff147219 */ /* 0x000fe40000011614 */
[-C--:B--2---:R-:W-:Y:S02]  /*1ef0*/  SHF.R.U32.HI R17, RZ, R16.reuse, R17 ;  /* 0x00000010ff117219 */ /* 0x084fe40000011611 */
[----:B------:R-:W-:Y:S02]  /*1f00*/  SHF.R.U32.HI R16, RZ, R16, R5 ;  /* 0x00000010ff107219 */ /* 0x000fe40000011605 */
[----:B------:R-:W-:Y:S02]  /*1f10*/  SEL R17, R0, R17, !P0 ;  /* 0x0000001100117207 */ /* 0x000fe40004000000 */
[----:B------:R-:W-:Y:S02]  /*1f20*/  SHF.R.U32.HI R22, RZ, R7, R22 ;  /* 0x00000007ff167219 */ /* 0x000fe40000011616 */
[----:B---3--:R-:W-:-:S02]  /*1f30*/  ISETP.NE.AND P1, PT, R18, 0x1, PT ;  /* 0x000000011200780c */ /* 0x008fc40003f25270 */
[----:B------:R-:W-:Y:S02]  /*1f40*/  SEL R5, R11, R16, !P0 ;  /* 0x000000100b057207 */ /* 0x000fe40004000000 */
[----:B------:R-:W-:Y:S02]  /*1f50*/  SEL R19, R9, R20, !P1 ;  /* 0x0000001409137207 */ /* 0x000fe40004800000 */
[----:B------:R-:W-:Y:S01]  /*1f60*/  SEL R7, R13, R22, !P1 ;  /* 0x000000160d077207 */ /* 0x000fe20004800000 */
[----:B----4-:R-:W-:-:S04]  /*1f70*/  IMAD.HI.U32 R20, R17, R2, RZ ;  /* 0x0000000211147227 */ /* 0x010fc800078e00ff */
[----:B------:R-:W-:Y:S01]  /*1f80*/  IMAD.HI.U32 R6, R19, R2, RZ ;  /* 0x0000000213067227 */ /* 0x000fe200078e00ff */
[----:B------:R-:W-:-:S04]  /*1f90*/  @P3 SHF.R.U32.HI R17, RZ, R3, R20 ;  /* 0x00000003ff113219 */ /* 0x000fc80000011614 */
        /* <DEDUP_REMOVED lines=8> */
[----:B------:R-:W-:-:S04]  /*2020*/  @!P0 IMAD.HI.U32 R16, R7, R2, RZ ;  /* 0x0000000207108227 */ /* 0x000fc800078e00ff */
[----:B------:R-:W-:Y:S01]  /*2030*/  IMAD.MOV R2, RZ, RZ, -R6 ;  /* 0x000000ffff027224 */ /* 0x000fe200078e0a06 */
[----:B------:R-:W-:-:S03]  /*2040*/  @!P0 SHF.R.U32.HI R16, RZ, R3, R16 ;  /* 0x00000003ff108219 */ /* 0x000fc60000011610 */
[----:B------:R-:W-:Y:S01]  /*2050*/  IMAD R2, R40, R2, R5 ;  /* 0x0000000228027224 */ /* 0x000fe200078e0205 */
[----:B------:R-:W-:Y:S02]  /*2060*/  @!P0 SEL R3, R7, R16, !P3 ;  /* 0x0000001007038207 */ /* 0x000fe40005800000 */
[----:B------:R-:W-:-:S03]  /*2070*/  IADD3 R16, PT, PT, -R5, RZ, RZ ;  /* 0x000000ff05107210 */ /* 0x000fc60007ffe1ff */
[--C-:B------:R-:W-:Y:S02]  /*2080*/  @!P0 IMAD.IADD R6, R6, 0x1, -R3.reuse ;  /* 0x0000000106068824 */ /* 0x100fe400078e0a03 */
[----:B------:R-:W-:Y:S01]  /*2090*/  @!P0 IMAD R3, R2, R19, R3 ;  /* 0x0000001302038224 */ /* 0x000fe200078e0203 */
[----:B------:R-:W-:Y:S01]  /*20a0*/  IADD3 R2, PT, PT, -R7, RZ, RZ ;  /* 0x000000ff07027210 */ /* 0x000fe20007ffe1ff */
[----:B------:R-:W-:Y:S02]  /*20b0*/  @!P0 IMAD R5, R40, R6, R7 ;  /* 0x0000000628058224 */ /* 0x000fe400078e0207 */
[----:B------:R-:W-:Y:S02]  /*20c0*/  IMAD R11, R4, R16, R11 ;  /* 0x00000010040b7224 */ /* 0x000fe400078e020b */
[----:B------:R-:W-:Y:S02]  /*20d0*/  @!P0 IMAD.MOV.U32 R7, RZ, RZ, R3 ;  /* 0x000000ffff078224 */ /* 0x000fe400078e0003 */
[----:B------:R-:W-:-:S02]  /*20e0*/  IMAD R2, R18, R2, R13 ;  /* 0x0000000212027224 */ /* 0x000fc400078e020d */
[----:B------:R-:W-:Y:S02]  /*20f0*/  IMAD R11, R5, R4, R11 ;  /* 0x00000004050b7224 */ /* 0x000fe400078e020b */
[----:B------:R-:W-:Y:S02]  /*2100*/  IMAD R13, R7, R18, R2 ;  /* 0x00000012070d7224 */ /* 0x000fe400078e0202 */
.L_x_33:
[----:B------:R-:W1:Y:S02]  /*2110*/  LDCU UR8, c[0x0][0xb30] ;  /* 0x00016600ff0877ac */ /* 0x000e640008000800 */
[----:B-1----:R-:W-:-:S09]  /*2120*/  UISETP.NE.AND UP0, UPT, UR8, 0x1, UPT ;  /* 0x000000010800788c */ /* 0x002fd2000bf05270 */
[----:B------:R-:W-:Y:S05]  /*2130*/  BRA.U UP0, `(.L_x_34) ;  /* 0x0000000100407547 */ /* 0x000fea000b800000 */
[----:B------:R-:W1:Y:S08]  /*2140*/  LDC.64 R4, c[0x0][0xb10] ;  /* 0x0002c400ff047b82 */ /* 0x000e700000000a00 */
[----:B------:R-:W2:Y:S08]  /*2150*/  LDC.64 R2, c[0x0][0xb18] ;  /* 0x0002c600ff027b82 */ /* 0x000eb00000000a00 */
[----:B------:R-:W3:Y:S08]  /*2160*/  LDC R6, c[0x0][0xb20] ;  /* 0x0002c800ff067b82 */ /* 0x000ef00000000800 */
[----:B------:R-:W4:Y:S01]  /*2170*/  LDC R16, c[0x0][0xb0c] ;  /* 0x0002c300ff107b82 */ /* 0x000f220000000800 */
[----:B-1----:R-:W-:-:S05]  /*2180*/  IMAD.HI.U32 R4, R13, R4, RZ ;  /* 0x000000040d047227 */ /* 0x002fca00078e00ff */
[----:B------:R-:W-:Y:S01]  /*2190*/  SHF.R.U32.HI R4, RZ, R5, R4 ;  /* 0x00000005ff047219 */ /* 0x000fe20000011604 */
[----:B--2---:R-:W-:Y:S01]  /*21a0*/  IMAD.HI.U32 R3, R11, R3, RZ ;  /* 0x000000030b037227 */ /* 0x004fe200078e00ff */
[----:B------:R-:W-:-:S04]  /*21b0*/  ISETP.NE.AND P0, PT, R2, 0x1, PT ;  /* 0x000000010200780c */ /* 0x000fc80003f05270 */
[----:B---3--:R-:W-:-:S04]  /*21c0*/  SHF.R.U32.HI R6, RZ, R6, R3 ;  /* 0x00000006ff067219 */ /* 0x008fc80000011603 */
[----:B------:R-:W-:Y:S02]  /*21d0*/  SEL R3, R11, R6, !P0 ;  /* 0x000000060b037207 */ /* 0x000fe40004000000 */
[----:B----4-:R-:W-:-:S04]  /*21e0*/  ISETP.NE.AND P1, PT, R16, 0x1, PT ;  /* 0x000000011000780c */ /* 0x010fc80003f25270 */
[----:B------:R-:W-:-:S05]  /*21f0*/  SEL R4, R13, R4, !P1 ;  /* 0x000000040d047207 */ /* 0x000fca0004800000 */
[----:B------:R-:W-:Y:S02]  /*2200*/  IMAD.IADD R5, R3, 0x1, -R4 ;  /* 0x0000000103057824 */ /* 0x000fe400078e0a04 */
[----:B------:R-:W-:Y:S02]  /*2210*/  IMAD.IADD R3, R4, 0x1, -R3 ;  /* 0x0000000104037824 */ /* 0x000fe400078e0a03 */
[----:B------:R-:W-:Y:S02]  /*2220*/  IMAD R13, R5, R16, R13 ;  /* 0x00000010050d7224 */ /* 0x000fe400078e020d */
[----:B------:R-:W-:-:S07]  /*2230*/  IMAD R11, R3, R2, R11 ;  /* 0x00000002030b7224 */ /* 0x000fce00078e020b */
.L_x_34:
[----:B------:R-:W-:Y:S01]  /*2240*/  VIADD R14, R14, 0x1 ;  /* 0x000000010e0e7836 */ /* 0x000fe20000000000 */
[----:B------:R-:W-:Y:S01]  /*2250*/  PLOP3.LUT P1, PT, PT, PT, PT, 0x80, 0x8 ;  /* 0x000000000008781c */ /* 0x000fe20003f2f070 */
[----:B------:R-:W-:Y:S02]  /*2260*/  IMAD.IADD R21, R13, 0x1, R96 ;  /* 0x000000010d157824 */ /* 0x000fe400078e0260 */
[----:B------:R-:W-:Y:S01]  /*2270*/  IMAD.IADD R20, R11, 0x1, R94 ;  /* 0x000000010b147824 */ /* 0x000fe200078e025e */
[----:B------:R-:W-:-:S04]  /*2280*/  ISETP.NE.AND P0, PT, R14, 0x2, PT ;  /* 0x000000020e00780c */ /* 0x000fc80003f05270 */
[----:B------:R-:W-:Y:S02]  /*2290*/  SEL R3, RZ, 0x1, P0 ;  /* 0x00000001ff037807 */ /* 0x000fe40000000000 */
[----:B------:R-:W-:Y:S02]  /*22a0*/  SEL R14, R14, RZ, P0 ;  /* 0x000000ff0e0e7207 */ /* 0x000fe40000000000 */
[----:B------:R-:W-:Y:S01]  /*22b0*/  LOP3.LUT R12, R12, R3, RZ, 0x3c, !PT ;  /* 0x000000030c0c7212 */ /* 0x000fe200078e3cff */
[----:B------:R-:W-:Y:S06]  /*22c0*/  @P2 BRA `(.L_x_35) ;  /* 0xfffffff000982947 */ /* 0x000fec000383ffff */
[----:B------:R-:W-:Y:S01]  /*22d0*/  UIADD3 UR4, UPT, UPT, UR4, 0x28, URZ ;  /* 0x0000002804047890 */ /* 0x000fe2000fffe0ff */
[----:B------:R-:W-:-:S03]  /*22e0*/  SHF.L.U32 R3, R15, 0x1f, RZ ;  /* 0x0000001f0f037819 */ /* 0x000fc600000006ff */
[----:B------:R-:W-:-:S09]  /*22f0*/  ULEA UR5, UR6, UR4, 0x3 ;  /* 0x0000000406057291 */ /* 0x000fd2000f8e18ff */
[----:B------:R-:W1:Y:S02]  /*2300*/  SYNCS.PHASECHK.TRANS64.TRYWAIT P0, [UR5], R3 ;  /* 0x00000003ff0075a7 */ /* 0x000e640008001105 */
[----:B-1----:R-:W-:Y:S05]  /*2310*/  @!P0 BRA `(.L_x_36) ;  /* 0x0000004c00d08947 */ /* 0x002fea0003800000 */
.L_x_111:
[----:B------:R-:W-:-:S04]  /*2320*/  UIADD3 UR6, UPT, UPT, UR6, 0x1, URZ ;  /* 0x0000000106067890 */ /* 0x000fc8000fffe0ff */
[----:B------:R-:W-:-:S04]  /*2330*/  UISETP.NE.AND UP0, UPT, UR6, 0x5, UPT ;  /* 0x000000050600788c */ /* 0x000fc8000bf05270 */
[----:B------:R-:W-:Y:S02]  /*2340*/  USEL UR7, URZ, 0x1, UP0 ;  /* 0x00000001ff077887 */ /* 0x000fe40008000000 */
[----:B------:R-:W-:-:S04]  /*2350*/  USEL UR6, UR6, URZ, UP0 ;  /* 0x000000ff06067287 */ /* 0x000fc80008000000 */
[----:B------:R-:W-:Y:S01]  /*2360*/  ULEA UR5, UR6, UR4, 0x3 ;  /* 0x0000000406057291 */ /* 0x000fe2000f8e18ff */
[----:B------:R-:W-:-:S04]  /*2370*/  LOP3.LUT R2, R15, UR7, RZ, 0x3c, !PT ;  /* 0x000000070f027c12 */ /* 0x000fc8000f8e3cff */
[----:B-1----:R-:W-:-:S04]  /*2380*/  SHF.L.U32 R3, R2, 0x1f, RZ ;  /* 0x0000001f02037819 */ /* 0x002fc800000006ff */
[----:B------:R-:W1:Y:S02]  /*2390*/  SYNCS.PHASECHK.TRANS64.TRYWAIT P0, [UR5], R3 ;  /* 0x00000003ff0075a7 */ /* 0x000e640008001105 */
[----:B-1----:R-:W-:Y:S05]  /*23a0*/  @!P0 BRA `(.L_x_37) ;  /* 0x0000004c00c48947 */ /* 0x002fea0003800000 */
.L_x_113:
        /* <DEDUP_REMOVED lines=9> */
.L_x_115:
        /* <DEDUP_REMOVED lines=9> */
.L_x_117:
[----:B------:R-:W-:-:S04]  /*24d0*/  UIADD3 UR6, UPT, UPT, UR6, 0x1, URZ ;  /* 0x0000000106067890 */ /* 0x000fc8000fffe0ff */
[----:B------:R-:W-:-:S04]  /*24e0*/  UISETP.NE.AND UP0, UPT, UR6, 0x5, UPT ;  /* 0x000000050600788c */ /* 0x000fc8000bf05270 */
[----:B------:R-:W-:Y:S02]  /*24f0*/  USEL UR5, URZ, 0x1, UP0 ;  /* 0x00000001ff057887 */ /* 0x000fe40008000000 */
[----:B------:R-:W-:-:S04]  /*2500*/  USEL UR6, UR6, URZ, UP0 ;  /* 0x000000ff06067287 */ /* 0x000fc80008000000 */
[----:B------:R-:W-:Y:S01]  /*2510*/  ULEA UR6, UR6, UR4, 0x3 ;  /* 0x0000000406067291 */ /* 0x000fe2000f8e18ff */
[----:B-1----:R-:W-:-:S04]  /*2520*/  LOP3.LUT R3, R2, UR5, RZ, 0x3c, !PT ;  /* 0x0000000502037c12 */ /* 0x002fc8000f8e3cff */
[----:B------:R-:W-:Y:S01]  /*2530*/  SHF.L.U32 R3, R3, 0x1f, RZ ;  /* 0x0000001f03037819 */ /* 0x000fe200000006ff */
[----:B----4-:R-:W-:-:S07]  /*2540*/  IMAD.U32 R0, RZ, RZ, UR6 ;  /* 0x00000006ff007e24 */ /* 0x010fce000f8e00ff */
.L_x_40:
[----:B-1----:R1:W2:Y:S02]  /*2550*/  SYNCS.PHASECHK.TRANS64.TRYWAIT P0, [R0+URZ], R3 ;  /* 0x00000003000075a7 */ /* 0x0022a400080011ff */
[----:B--2---:R-:W-:Y:S05]  /*2560*/  @!P0 NANOSLEEP.SYNCS 0x989680 ;  /* 0x009896800000895d */ /* 0x004fea0003900000 */
[----:B------:R-:W2:Y:S02]  /*2570*/  @!P0 SYNCS.PHASECHK.TRANS64 P0, [R0+URZ], R3 ;  /* 0x00000003000085a7 */ /* 0x000ea400080010ff */
[----:B--2---:R-:W-:Y:S05]  /*2580*/  @P0 EXIT ;  /* 0x000000000000094d */ /* 0x004fea0003800000 */
[----:B------:R-:W-:Y:S05]  /*2590*/  BRA `(.L_x_40) ;  /* 0xfffffffc00ec7947 */ /* 0x000fea000383ffff */
.L_x_17:
[----:B------:R-:W-:-:S04]  /*25a0*/  UISETP.NE.AND UP1, UPT, UR37, URZ, UPT ;  /* 0x000000ff2500728c */ /* 0x000fc8000bf25270 */
[----:B------:R-:W-:-:S09]  /*25b0*/  UISETP.NE.OR UP1, UPT, UR8, 0x1, UP1 ;  /* 0x000000010800788c */ /* 0x000fd20008f25670 */
[----:B------:R-:W-:Y:S05]  /*25c0*/  BRA.U UP1, `(.L_x_41) ;  /* 0x0000000501487547 */ /* 0x000fea000b800000 */
[----:B------:R-:W-:Y:S01]  /*25d0*/  ISETP.NE.AND P2, PT, R2, RZ, PT ;  /* 0x000000ff0200720c */ /* 0x000fe20003f45270 */
[----:B------:R-:W-:Y:S01]  /*25e0*/  IMAD.MOV.U32 R12, RZ, RZ, 0x1 ;  /* 0x00000001ff0c7424 */ /* 0x000fe200078e00ff */
[----:B------:R-:W-:Y:S02]  /*25f0*/  CS2R R10, SRZ ;  /* 0x00000000000a7805 */ /* 0x000fe4000001ff00 */
[----:B------:R-:W-:Y:S01]  /*2600*/  CS2R R8, SRZ ;  /* 0x0000000000087805 */ /* 0x000fe2000001ff00 */
[----:B------:R-:W-:Y:S01]  /*2610*/  UMOV UR4, 0x400 ;  /* 0x0000040000047882 */ /* 0x000fe20000000000 */
[----:B------:R-:W-:Y:S01]  /*2620*/  UMOV UR6, URZ ;  /* 0x000000ff00067c82 */ /* 0x000fe20008000000 */
[----:B------:R-:W-:-:S12]  /*2630*/  ULEA UR37, UR37, UR4, 0x18 ;  /* 0x0000000425257291 */ /* 0x000fd8000f8ec0ff */
.L_x_45:
[----:B------:R-:W-:Y:S02]  /*2640*/  LEA R0, R8, UR37, 0x3 ;  /* 0x0000002508007c11 */ /* 0x000fe4000f8e18ff */
[----:B------:R-:W-:-:S03]  /*2650*/  SHF.L.U32 R5, R9, 0x1f, RZ ;  /* 0x0000001f09057819 */ /* 0x000fc600000006ff */
[----:B------:R-:W-:Y:S01]  /*2660*/  VIADD R4, R0, 0xf0 ;  /* 0x000000f000047836 */ /* 0x000fe20000000000 */
[----:B------:R-:W1:Y:S02]  /*2670*/  SYNCS.PHASECHK.TRANS64.TRYWAIT P0, [R0+URZ+0xe0], R5 ;  /* 0x0000e005000075a7 */ /* 0x000e6400080011ff */
[----:B-1----:R-:W-:Y:S05]  /*2680*/  @!P0 BRA `(.L_x_42) ;  /* 0x0000004c00548947 */ /* 0x002fea0003800000 */
.L_x_118:
[----:B------:R-:W-:Y:S01]  /*2690*/  ULEA UR5, UR6, UR37, 0x3 ;  /* 0x0000002506057291 */ /* 0x000fe2000f8e18ff */
[----:B------:R-:W-:Y:S02]  /*26a0*/  PRMT R4, RZ, 0x654, R4 ;  /* 0x00000654ff047816 */ /* 0x000fe40000000004 */
[----:B-1----:R-:W-:Y:S01]  /*26b0*/  SHF.L.U32 R5, R12, 0x1f, RZ ;  /* 0x0000001f0c057819 */ /* 0x002fe200000006ff */
[----:B------:R-:W-:Y:S01]  /*26c0*/  UIADD3 UR4, UPT, UPT, UR5, 0x80, URZ ;  /* 0x0000008005047890 */ /* 0x000fe2000fffe0ff */
[----:B------:R1:W-:Y:S05]  /*26d0*/  SYNCS.ARRIVE.TRANS64.RED.A1T0 RZ, [R4+URZ], RZ ;  /* 0x000000ff04ff79a7 */ /* 0x0003ea00081004ff */
[----:B------:R-:W-:Y:S01]  /*26e0*/  IMAD.U32 R7, RZ, RZ, UR4 ;  /* 0x00000004ff077e24 */ /* 0x000fe2000f8e00ff */
[----:B------:R-:W2:Y:S04]  /*26f0*/  SYNCS.PHASECHK.TRANS64.TRYWAIT P0, [UR5+0x90], R5 ;  /* 0x00009005ff0075a7 */ /* 0x000ea80008001105 */
[----:B------:R-:W-:Y:S01]  /*2700*/  PRMT R6, R2, 0x654, R7 ;  /* 0x0000065402067816 */ /* 0x000fe20000000007 */
[----:B-1----:R-:W-:Y:S01]  /*2710*/  @!P2 IMAD.MOV.U32 R4, RZ, RZ, 0x10 ;  /* 0x00000010ff04a424 */ /* 0x002fe200078e00ff */
[----:B--2---:R-:W-:Y:S06]  /*2720*/  @!P0 BRA `(.L_x_43) ;  /* 0x0000004c00408947 */ /* 0x004fec0003800000 */
.L_x_120:
[----:B------:R-:W-:Y:S01]  /*2730*/  ULEA UR4, UR6, UR37, 0x4 ;  /* 0x0000002506047291 */ /* 0x000fe2000f8e20ff */
[----:B------:R-:W-:Y:S01]  /*2740*/  SEL R3, R6, R3, !P2 ;  /* 0x0000000306037207 */ /* 0x000fe20005000000 */
[----:B------:R-:W-:Y:S01]  /*2750*/  UIADD3 UR5, UPT, UPT, UR5, 0x80, URZ ;  /* 0x0000008005057890 */ /* 0x000fe2000fffe0ff */
[----:B-1----:R-:W-:Y:S01]  /*2760*/  LEA R0, R11, UR37, 0x3 ;  /* 0x000000250b007c11 */ /* 0x002fe2000f8e18ff */
[----:B------:R-:W-:Y:S01]  /*2770*/  UIADD3 UR4, UPT, UPT, UR4, 0x110, URZ ;  /* 0x0000011004047890 */ /* 0x000fe2000fffe0ff */
[----:B------:R-:W-:Y:S01]  /*2780*/  SHF.L.U32 R5, R10, 0x1f, RZ ;  /* 0x0000001f0a057819 */ /* 0x000fe200000006ff */
[----:B------:R1:W-:Y:S01]  /*2790*/  @!P2 SYNCS.ARRIVE.TRANS64.RED RZ, [R3+URZ], R4 ;  /* 0x0000000403ffa9a7 */ /* 0x0003e200080004ff */
[----:B------:R-:W-:Y:S01]  /*27a0*/  UIADD3 UR6, UPT, UPT, UR6, 0x1, URZ ;  /* 0x0000000106067890 */ /* 0x000fe2000fffe0ff */
[----:B------:R-:W-:-:S03]  /*27b0*/  VIADD R8, R8, 0x1 ;  /* 0x0000000108087836 */ /* 0x000fc60000000000 */
[----:B------:R-:W-:Y:S02]  /*27c0*/  UISETP.NE.AND UP0, UPT, UR6, 0x2, UPT ;  /* 0x000000020600788c */ /* 0x000fe4000bf05270 */
[----:B------:R-:W-:Y:S06]  /*27d0*/  UGETNEXTWORKID.BROADCAST [UR4], [UR5] ;  /* 0x00000000040073ca */ /* 0x000fec0008000100 */
[----:B------:R-:W-:Y:S01]  /*27e0*/  USEL UR4, URZ, 0x1, UP0 ;  /* 0x00000001ff047887 */ /* 0x000fe20008000000 */
[----:B------:R-:W-:Y:S01]  /*27f0*/  ISETP.NE.AND P0, PT, R8, 0x2, PT ;  /* 0x000000020800780c */ /* 0x000fe20003f05270 */
[----:B------:R-:W-:Y:S01]  /*2800*/  USEL UR6, UR6, URZ, UP0 ;  /* 0x000000ff06067287 */ /* 0x000fe20008000000 */
[----:B------:R-:W2:Y:S03]  /*2810*/  SYNCS.PHASECHK.TRANS64.TRYWAIT P1, [R0+URZ+0x80], R5 ;  /* 0x00008005000075a7 */ /* 0x000ea600080211ff */
[----:B------:R-:W-:Y:S01]  /*2820*/  LOP3.LUT R12, R12, UR4, RZ, 0x3c, !PT ;  /* 0x000000040c0c7c12 */ /* 0x000fe2000f8e3cff */
[----:B-12---:R-:W-:Y:S07]  /*2830*/  @!P1 BRA `(.L_x_44) ;  /* 0x0000004c00149947 */ /* 0x006fee0003800000 */
.L_x_121:
[C---:B------:R-:W-:Y:S01]  /*2840*/  LEA R4, R11.reuse, UR37, 0x4 ;  /* 0x000000250b047c11 */ /* 0x040fe2000f8e20ff */
[----:B-1----:R-:W-:Y:S01]  /*2850*/  VIADD R0, R0, 0x90 ;  /* 0x0000009000007836 */ /* 0x002fe20000000000 */
[----:B------:R-:W-:Y:S01]  /*2860*/  SEL R8, R8, RZ, P0 ;  /* 0x000000ff08087207 */ /* 0x000fe20000000000 */
[----:B------:R-:W-:-:S03]  /*2870*/  VIADD R11, R11, 0x1 ;  /* 0x000000010b0b7836 */ /* 0x000fc60000000000 */
[----:B------:R-:W1:Y:S01]  /*2880*/  LDS.128 R4, [R4+0x110] ;  /* 0x0001100004047984 */ /* 0x000e620000000c00 */
[----:B------:R-:W-:Y:S02]  /*2890*/  PRMT R0, RZ, 0x654, R0 ;  /* 0x00000654ff007816 */ /* 0x000fe40000000000 */
[C---:B------:R-:W-:Y:S01]  /*28a0*/  ISETP.NE.AND P1, PT, R11.reuse, 0x2, PT ;  /* 0x000000020b00780c */ /* 0x040fe20003f25270 */
[----:B------:R-:W-:Y:S01]  /*28b0*/  @!PT LDS RZ, [RZ] ;  /* 0x00000000fffff984 */ /* 0x000fe20000000800 */
[----:B------:R-:W-:Y:S01]  /*28c0*/  @!PT LDS RZ, [RZ] ;  /* 0x00000000fffff984 */ /* 0x000fe20000000800 */
[----:B------:R-:W-:Y:S01]  /*28d0*/  @!PT LDS RZ, [RZ] ;  /* 0x00000000fffff984 */ /* 0x000fe20000000800 */
[----:B------:R-:W-:Y:S01]  /*28e0*/  @!PT LDS RZ, [RZ] ;  /* 0x00000000fffff984 */ /* 0x000fe20000000800 */
[----:B------:R2:W-:Y:S06]  /*28f0*/  MEMBAR.ALL.CTA ;  /* 0x0000000000007992 */ /* 0x0005ec0000008000 */
[----:B--2---:R-:W2:Y:S01]  /*2900*/  FENCE.VIEW.ASYNC.S ;  /* 0x00000000000073c6 */ /* 0x004ea20000000000 */
[----:B------:R-:W-:Y:S01]  /*2910*/  SEL R11, R11, RZ, P1 ;  /* 0x000000ff0b0b7207 */ /* 0x000fe20000800000 */
[----:B--2---:R2:W-:Y:S01]  /*2920*/  SYNCS.ARRIVE.TRANS64.RED.A1T0 RZ, [R0+URZ], RZ ;  /* 0x000000ff00ff79a7 */ /* 0x0045e200081004ff */
[----:B-1----:R-:W-:-:S02]  /*2930*/  LOP3.LUT P3, RZ, R6, 0x1, RZ, 0xc0, !PT ;  /* 0x0000000106ff7812 */ /* 0x002fc4000786c0ff */
[----:B------:R-:W-:-:S04]  /*2940*/  SEL R5, RZ, 0x1, P1 ;  /* 0x00000001ff057807 */ /* 0x000fc80000800000 */
[----:B------:R-:W-:Y:S02]  /*2950*/  LOP3.LUT R10, R10, R5, RZ, 0x3c, !PT ;  /* 0x000000050a0a7212 */ /* 0x000fe400078e3cff */
[----:B--2---:R-:W-:-:S04]  /*2960*/  SEL R0, RZ, 0x1, P0 ;  /* 0x00000001ff007807 */ /* 0x004fc80000000000 */
[----:B------:R-:W-:Y:S01]  /*2970*/  LOP3.LUT R9, R9, R0, RZ, 0x3c, !PT ;  /* 0x0000000009097212 */ /* 0x000fe200078e3cff */
[----:B------:R-:W-:Y:S06]  /*2980*/  @P3 BRA `(.L_x_45) ;  /* 0xfffffffc002c3947 */ /* 0x000fec000383ffff */
[----:B------:R-:W-:Y:S01]  /*2990*/  ULEA UR5, UR6, UR37, 0x3 ;  /* 0x0000002506057291 */ /* 0x000fe2000f8e18ff */
[----:B------:R-:W-:-:S08]  /*29a0*/  SHF.L.U32 R3, R12, 0x1f, RZ ;  /* 0x0000001f0c037819 */ /* 0x000fd000000006ff */
[----:B------:R-:W1:Y:S02]  /*29b0*/  SYNCS.PHASECHK.TRANS64 P0, [UR5+0x90], R3 ;  /* 0x00009003ff0075a7 */ /* 0x000e640008001005 */
[----:B-1----:R-:W-:Y:S05]  /*29c0*/  @P0 BRA `(.L_x_46) ;  /* 0x0000000000080947 */ /* 0x002fea0003800000 */
[----:B------:R-:W1:Y:S02]  /*29d0*/  SYNCS.PHASECHK.TRANS64.TRYWAIT P0, [UR5+0x90], R3 ;  /* 0x00009003ff0075a7 */ /* 0x000e640008001105 */
[----:B-1----:R-:W-:Y:S05]  /*29e0*/  @!P0 BRA `(.L_x_47) ;  /* 0x0000004800bc8947 */ /* 0x002fea0003800000 */
.L_x_46:
[----:B------:R-:W-:-:S04]  /*29f0*/  UIADD3 UR4, UPT, UPT, UR6, 0x1, URZ ;  /* 0x0000000106047890 */ /* 0x000fc8000fffe0ff */
[----:B------:R-:W-:-:S04]  /*2a00*/  UISETP.NE.AND UP0, UPT, UR4, 0x2, UPT ;  /* 0x000000020400788c */ /* 0x000fc8000bf05270 */
[----:B------:R-:W-:Y:S02]  /*2a10*/  USEL UR7, URZ, 0x1, UP0 ;  /* 0x00000001ff077887 */ /* 0x000fe40008000000 */
[----:B------:R-:W-:-:S04]  /*2a20*/  USEL UR4, UR4, URZ, UP0 ;  /* 0x000000ff04047287 */ /* 0x000fc80008000000 */
[----:B------:R-:W-:Y:S01]  /*2a30*/  ULEA UR4, UR4, UR37, 0x3 ;  /* 0x0000002504047291 */ /* 0x000fe2000f8e18ff */
[----:B-1----:R-:W-:-:S04]  /*2a40*/  LOP3.LUT R3, R12, UR7, RZ, 0x3c, !PT ;  /* 0x000000070c037c12 */ /* 0x002fc8000f8e3cff */
[----:B------:R-:W-:-:S04]  /*2a50*/  SHF.L.U32 R0, R3, 0x1f, RZ ;  /* 0x0000001f03007819 */ /* 0x000fc800000006ff */
[----:B------:R-:W1:Y:S02]  /*2a60*/  SYNCS.PHASECHK.TRANS64 P0, [UR4+0x90], R0 ;  /* 0x00009000ff0075a7 */ /* 0x000e640008001004 */
[----:B-1----:R-:W-:Y:S05]  /*2a70*/  @P0 EXIT ;  /* 0x000000000000094d */ /* 0x002fea0003800000 */
[----:B------:R-:W-:Y:S02]  /*2a80*/  SHF.L.U32 R3, R3, 0x1f, RZ ;  /* 0x0000001f03037819 */ /* 0x000fe400000006ff */
[----:B------:R-:W-:-:S07]  /*2a90*/  MOV R0, UR4 ;  /* 0x0000000400007c02 */ /* 0x000fce0008000f00 */
.L_x_48:
[----:B-1----:R1:W2:Y:S02]  /*2aa0*/  SYNCS.PHASECHK.TRANS64.TRYWAIT P0, [R0+URZ+0x90], R3 ;  /* 0x00009003000075a7 */ /* 0x0022a400080011ff */
[----:B--2---:R-:W-:Y:S05]  /*2ab0*/  @!P0 NANOSLEEP.SYNCS 0x989680 ;  /* 0x009896800000895d */ /* 0x004fea0003900000 */
[----:B------:R-:W2:Y:S02]  /*2ac0*/  @!P0 SYNCS.PHASECHK.TRANS64 P0, [R0+URZ+0x90], R3 ;  /* 0x00009003000085a7 */ /* 0x000ea400080010ff */
[----:B--2---:R-:W-:Y:S05]  /*2ad0*/  @P0 EXIT ;  /* 0x000000000000094d */ /* 0x004fea0003800000 */
[----:B------:R-:W-:Y:S05]  /*2ae0*/  BRA `(.L_x_48) ;  /* 0xfffffffc00ec7947 */ /* 0x000fea000383ffff */
.L_x_41:
[----:B------:R-:W-:-:S09]  /*2af0*/  UISETP.NE.AND UP1, UPT, UR8, URZ, UPT ;  /* 0x000000ff0800728c */ /* 0x000fd2000bf25270 */
[----:B------:R-:W-:Y:S05]  /*2b00*/  BRA.U UP1, `(.L_x_49) ;  /* 0x0000000d01787547 */ /* 0x000fea000b800000 */
[----:B------:R-:W-:Y:S01]  /*2b10*/  UMOV UR4, 0x40 ;  /* 0x0000004000047882 */ /* 0x000fe20000000000 */
[----:B------:R-:W-:Y:S01]  /*2b20*/  NOP ;  /* 0x0000000000007918 */ /* 0x000fe20000000000 */
[----:B------:R-:W-:Y:S01]  /*2b30*/  ULEA UR4, UR37, UR4, 0x18 ;  /* 0x0000000425047291 */ /* 0x000fe2000f8ec0ff */
[----:B------:R-:W-:Y:S02]  /*2b40*/  UMOV UR5, 0x400 ;  /* 0x0000040000057882 */ /* 0x000fe40000000000 */
[----:B------:R-:W-:-:S06]  /*2b50*/  ULEA UR37, UR37, UR5, 0x18 ;  /* 0x0000000525257291 */ /* 0x000fcc000f8ec0ff */
[----:B------:R-:W1:Y:S02]  /*2b60*/  LDS.U8 R0, [UR4+0x1c] ;  /* 0x00001c04ff007984 */ /* 0x000e640008000000 */
[----:B-1----:R-:W-:-:S13]  /*2b70*/  ISETP.NE.AND P0, PT, R0, RZ, PT ;  /* 0x000000ff0000720c */ /* 0x002fda0003f05270 */
[----:B------:R-:W-:Y:S05]  /*2b80*/  @P0 BRA `(.L_x_50) ;  /* 0x0000000000580947 */ /* 0x000fea0003800000 */
[----:B------:R-:W-:-:S13]  /*2b90*/  ELECT P0, URZ, PT ;  /* 0x0000000000ff782f */ /* 0x000fda0003800000 */
[----:B------:R-:W-:Y:S05]  /*2ba0*/  @!P0 BRA `(.L_x_51) ;  /* 0x0000000000608947 */ /* 0x000fea0003800000 */
[----:B------:R-:W-:Y:S01]  /*2bb0*/  UMOV UR5, 0x10 ;  /* 0x0000001000057882 */ /* 0x000fe20000000000 */
[----:B------:R-:W-:Y:S01]  /*2bc0*/  HFMA2 R0, -RZ, RZ, 0, 5.9604644775390625e-08 ;  /* 0x00000001ff007431 */ /* 0x000fe200000001ff */
[----:B------:R-:W-:-:S03]  /*2bd0*/  MOV R2, 0xffff ;  /* 0x0000ffff00027802 */ /* 0x000fc60000000f00 */
[----:B------:R-:W-:Y:S04]  /*2be0*/  DEPBAR.LE SB1, 0x36 ;  /* 0x00009d800000791a */ /* 0x000fe80000000000 */
[----:B------:R-:W1:Y:S02]  /*2bf0*/  UTCATOMSWS.FIND_AND_SET.ALIGN UP0, UR5, UR5 ;  /* 0x00000005000575e3 */ /* 0x000e640008000800 */
[----:B-1----:R-:W-:Y:S01]  /*2c00*/  MOV R3, UR5 ;  /* 0x0000000500037c02 */ /* 0x002fe20008000f00 */
[----:B------:R-:W-:Y:S06]  /*2c10*/  BRA.U UP0, `(.L_x_52) ;  /* 0x0000000100187547 */ /* 0x000fec000b800000 */
.L_x_53:
[----:B------:R-:W-:Y:S05]  /*2c20*/  NANOSLEEP 0x64 ;  /* 0x000000640000795d */ /* 0x000fea0003800000 */
[----:B------:R-:W-:-:S05]  /*2c30*/  UMOV UR5, 0x10 ;  /* 0x0000001000057882 */ /* 0x000fca0000000000 */
[----:B------:R-:W-:Y:S04]  /*2c40*/  DEPBAR.LE SB1, 0x36 ;  /* 0x00009d800000791a */ /* 0x000fe80000000000 */
[----:B------:R-:W1:Y:S02]  /*2c50*/  UTCATOMSWS.FIND_AND_SET.ALIGN UP0, UR5, UR5 ;  /* 0x00000005000575e3 */ /* 0x000e640008000800 */
[----:B-1----:R-:W-:Y:S01]  /*2c60*/  MOV R3, UR5 ;  /* 0x0000000500037c02 */ /* 0x002fe20008000f00 */
[----:B------:R-:W-:Y:S05]  /*2c70*/  BRA.U !UP0, `(.L_x_53) ;  /* 0xfffffffd08e87547 */ /* 0x000fea000b83ffff */
.L_x_52:
[-C--:B------:R-:W-:Y:S02]  /*2c80*/  SHF.L.U32 R2, R2, R3.reuse, RZ ;  /* 0x0000000302027219 */ /* 0x080fe400000006ff */
[----:B------:R-:W-:Y:S01]  /*2c90*/  SHF.L.U32 R0, R0, R3, RZ ;  /* 0x0000000300007219 */ /* 0x000fe200000006ff */
[----:B------:R-:W-:Y:S02]  /*2ca0*/  IMAD.SHL.U32 R3, R3, 0x20, RZ ;  /* 0x0000002003037824 */ /* 0x000fe400078e00ff */
[----:B------:R1:W-:Y:S04]  /*2cb0*/  ATOMS.OR RZ, [UR4+0x14], R2 ;  /* 0x00001402ffff798c */ /* 0x0003e8000b000004 */
[----:B------:R1:W-:Y:S04]  /*2cc0*/  ATOMS.OR RZ, [UR4+0x18], R0 ;  /* 0x00001800ffff798c */ /* 0x0003e8000b000004 */
[----:B------:R1:W-:Y:S01]  /*2cd0*/  STS [UR37+0x130], R3 ;  /* 0x00013003ff007988 */ /* 0x0003e20008000825 */
[----:B------:R-:W-:Y:S05]  /*2ce0*/  BRA `(.L_x_51) ;  /* 0x0000000000107947 */ /* 0x000fea0003800000 */
.L_x_50:
[----:B------:R-:W-:Y:S02]  /*2cf0*/  MOV R0, 0xffffffff ;  /* 0xffffffff00007802 */ /* 0x000fe40000000f00 */
[----:B------:R-:W-:-:S03]  /*2d00*/  MOV R2, 0x2d30 ;  /* 0x00002d3000027802 */ /* 0x000fc60000000f00 */
[----:B------:R1:W-:Y:S04]  /*2d10*/  STS [UR37+0x130], R0 ;  /* 0x00013000ff007988 */ /* 0x0003e80008000825 */
[----:B-1-3-5:R-:W-:Y:S05]  /*2d20*/  CALL.REL.NOINC `($__internal_1_$__cuda_sm10x_tcgen05_guardrail_trap_phase_invalid_during_alloc) ;  /* 0x0000004c00787944 */ /* 0x02afea0003c00000 */
.L_x_51:
[----:B------:R-:W-:Y:S05]  /*2d30*/  WARPSYNC.ALL ;  /* 0x0000000000007948 */ /* 0x000fea0003800000 */
[----:B------:R-:W2:Y:S01]  /*2d40*/  S2UR UR6, SR_CgaCtaId ;  /* 0x00000000000679c3 */ /* 0x000ea20000008800 */
[----:B------:R-:W-:Y:S01]  /*2d50*/  UMOV UR4, 0x400 ;  /* 0x0000040000047882 */ /* 0x000fe20000000000 */
[----:B------:R-:W-:-:S06]  /*2d60*/  NOP ;  /* 0x0000000000007918 */ /* 0x000fcc0000000000 */
[----:B------:R-:W-:Y:S06]  /*2d70*/  BAR.ARV 0x6, 0xa0 ;  /* 0x0182800000007b1d */ /* 0x000fec0000002000 */
[----:B------:R-:W4:Y:S01]  /*2d80*/  LDCU UR7, c[0x0][0x38c] ;  /* 0x00007180ff0777ac */ /* 0x000f220008000800 */
[----:B------:R-:W-:Y:S01]  /*2d90*/  IMAD.MOV.U32 R11, RZ, RZ, 0x1 ;  /* 0x00000001ff0b7424 */ /* 0x000fe200078e00ff */
[----:B------:R-:W-:Y:S01]  /*2da0*/  CS2R R8, SRZ ;  /* 0x0000000000087805 */ /* 0x000fe2000001ff00 */
[----:B------:R-:W-:Y:S01]  /*2db0*/  IMAD.MOV.U32 R10, RZ, RZ, RZ ;  /* 0x000000ffff0a7224 */ /* 0x000fe200078e00ff */
[----:B------:R-:W-:Y:S01]  /*2dc0*/  UMOV UR18, URZ ;  /* 0x000000ff00127c82 */ /* 0x000fe20008000000 */
[----:B------:R-:W-:Y:S01]  /*2dd0*/  UMOV UR17, URZ ;  /* 0x000000ff00117c82 */ /* 0x000fe20008000000 */
[----:B------:R-:W-:Y:S01]  /*2de0*/  UMOV UR20, 0x0 ;  /* 0x0000000000147882 */ /* 0x000fe20000000000 */
[----:B------:R-:W-:Y:S01]  /*2df0*/  UMOV UR21, 0x4200490 ;  /* 0x0420049000157882 */ /* 0x000fe20000000000 */
[----:B--2---:R-:W-:Y:S01]  /*2e00*/  ULEA UR6, UR6, UR4, 0x18 ;  /* 0x0000000406067291 */ /* 0x004fe2000f8ec0ff */
[----:B------:R-:W2:Y:S03]  /*2e10*/  LDCU UR4, c[0x0][0x38c] ;  /* 0x00007180ff0477ac */ /* 0x000ea60008000800 */
[----:B------:R-:W-:-:S02]  /*2e20*/  UIADD3 UR11, UPT, UPT, UR6, 0x4400, URZ ;  /* 0x00004400060b7890 */ /* 0x000fc4000fffe0ff */
[----:B----4-:R-:W-:-:S03]  /*2e30*/  UIADD3 UR7, UPT, UPT, UR7, 0x1f, URZ ;  /* 0x0000001f07077890 */ /* 0x010fc6000fffe0ff */
[----:B-1----:R-:W1:Y:S01]  /*2e40*/  LDS R0, [UR6+0x130] ;  /* 0x00013006ff007984 */ /* 0x002e620008000800 */
[----:B------:R-:W-:Y:S02]  /*2e50*/  UIADD3 UR12, UPT, UPT, UR6, 0x6c00, URZ ;  /* 0x00006c00060c7890 */ /* 0x000fe4000fffe0ff */
[----:B------:R-:W-:Y:S02]  /*2e60*/  USHF.R.S32.HI UR5, URZ, 0x1f, UR7 ;  /* 0x0000001fff057899 */ /* 0x000fe40008011407 */
[----:B------:R-:W-:Y:S02]  /*2e70*/  USHF.R.U32.HI UR11, URZ, 0x4, UR11 ;  /* 0x00000004ff0b7899 */ /* 0x000fe4000801160b */
[----:B------:R-:W-:Y:S02]  /*2e80*/  ULEA.HI UR5, UR5, UR7, URZ, 0x5 ;  /* 0x0000000705057291 */ /* 0x000fe4000f8f28ff */
[----:B------:R-:W-:Y:S02]  /*2e90*/  USHF.R.U32.HI UR12, URZ, 0x4, UR12 ;  /* 0x00000004ff0c7899 */ /* 0x000fe4000801160c */
[----:B------:R-:W-:-:S02]  /*2ea0*/  USHF.R.S32.HI UR5, URZ, 0x5, UR5 ;  /* 0x00000005ff057899 */ /* 0x000fc40008011405 */
[----:B------:R-:W-:Y:S02]  /*2eb0*/  ULOP3.LUT UR11, UR11, 0x3fff, URZ, 0xc0, !UPT ;  /* 0x00003fff0b0b7892 */ /* 0x000fe4000f8ec0ff */
[----:B------:R-:W-:Y:S02]  /*2ec0*/  UISETP.LT.AND UP0, UPT, UR5, 0x1, UPT ;  /* 0x000000010500788c */ /* 0x000fe4000bf01270 */
[----:B------:R-:W-:Y:S02]  /*2ed0*/  ULOP3.LUT UR12, UR12, 0x3fff, URZ, 0xc0, !UPT ;  /* 0x00003fff0c0c7892 */ /* 0x000fe4000f8ec0ff */
[----:B------:R-:W-:Y:S02]  /*2ee0*/  USEL UR10, UR5, 0x1, !UP0 ;  /* 0x00000001050a7887 */ /* 0x000fe4000c000000 */
[----:B------:R-:W-:Y:S02]  /*2ef0*/  ULOP3.LUT UR11, UR11, 0x10000, URZ, 0xfc, !UPT ;  /* 0x000100000b0b7892 */ /* 0x000fe4000f8efcff */
[----:B------:R-:W-:-:S02]  /*2f00*/  ULOP3.LUT UR12, UR12, 0x10000, URZ, 0xfc, !UPT ;  /* 0x000100000c0c7892 */ /* 0x000fc4000f8efcff */
[----:B------:R-:W-:Y:S02]  /*2f10*/  UIADD3 UR10, UPT, UPT, -UR10, URZ, URZ ;  /* 0x000000ff0a0a7290 */ /* 0x000fe4000fffe1ff */
[----:B--2---:R-:W-:Y:S01]  /*2f20*/  UISETP.GE.AND UP3, UPT, UR4, 0x1, UPT ;  /* 0x000000010400788c */ /* 0x004fe2000bf66270 */
[----:B-1----:R-:W-:-:S15]  /*2f30*/  R2UR UR19, R0 ;  /* 0x00000000001372ca */ /* 0x002fde00000e0000 */
.L_x_60:
[----:B------:R-:W-:Y:S02]  /*2f40*/  LEA R0, R10, UR6, 0x3 ;  /* 0x000000060a007c11 */ /* 0x000fe4000f8e18ff */
[----:B------:R-:W-:Y:S02]  /*2f50*/  SHF.L.U32 R5, R9, 0x1f, RZ ;  /* 0x0000001f09057819 */ /* 0x000fe400000006ff */
[----:B------:R-:W-:Y:S01]  /*2f60*/  PLOP3.LUT P0, PT, PT, PT, UP3, 0x80, 0x8 ;  /* 0x000000000008781c */ /* 0x000fe20003f0f038 */
[----:B------:R-:W-:Y:S01]  /*2f70*/  VIADD R3, R0, 0x90 ;  /* 0x0000009000037836 */ /* 0x000fe20000000000 */
[----:B-1----:R-:W1:Y:S02]  /*2f80*/  SYNCS.PHASECHK.TRANS64.TRYWAIT P1, [R0+URZ+0x80], R5 ;  /* 0x00008005000075a7 */ /* 0x002e6400080211ff */
[----:B-1--4-:R-:W-:Y:S09]  /*2f90*/  @!P1 BRA `(.L_x_54) ;  /* 0x0000004400689947 */ /* 0x012ff20003800000 */
.L_x_123:
[----:B------:R-:W-:Y:S01]  /*2fa0*/  LEA R4, R10, UR6, 0x4 ;  /* 0x000000060a047c11 */ /* 0x000fe2000f8e20ff */
[----:B------:R-:W-:Y:S01]  /*2fb0*/  @UP3 ULEA UR4, UR17, UR6, 0x3 ;  /* 0x0000000611043291 */ /* 0x000fe2000f8e18ff */
[----:B------:R-:W-:Y:S01]  /*2fc0*/  PLOP3.LUT P2, PT, PT, PT, PT, 0x80, 0x8 ;  /* 0x000000000008781c */ /* 0x000fe20003f4f070 */
[----:B------:R-:W-:Y:S01]  /*2fd0*/  ULEA UR9, UR18, UR6, 0x3 ;  /* 0x0000000612097291 */ /* 0x000fe2000f8e18ff */
[----:B------:R-:W-:Y:S02]  /*2fe0*/  PRMT R3, RZ, 0x654, R3 ;  /* 0x00000654ff037816 */ /* 0x000fe40000000003 */
[----:B-1----:R-:W1:Y:S01]  /*2ff0*/  LDS.128 R4, [R4+0x110] ;  /* 0x0001100004047984 */ /* 0x002e620000000c00 */
[----:B------:R-:W-:Y:S02]  /*3000*/  @P0 SHF.L.U32 R2, R8, 0x1f, RZ ;  /* 0x0000001f08020819 */ /* 0x000fe400000006ff */
[----:B------:R-:W-:Y:S01]  /*3010*/  SHF.L.U32 R0, R11, 0x1f, RZ ;  /* 0x0000001f0b007819 */ /* 0x000fe200000006ff */
[----:B------:R-:W-:Y:S01]  /*3020*/  @!PT LDS RZ, [RZ] ;  /* 0x00000000fffff984 */ /* 0x000fe20000000800 */
[----:B------:R-:W-:Y:S01]  /*3030*/  @!PT LDS RZ, [RZ] ;  /* 0x00000000fffff984 */ /* 0x000fe20000000800 */
[----:B------:R-:W-:Y:S01]  /*3040*/  @!PT LDS RZ, [RZ] ;  /* 0x00000000fffff984 */ /* 0x000fe20000000800 */
[----:B------:R-:W-:Y:S01]  /*3050*/  @!PT LDS RZ, [RZ] ;  /* 0x00000000fffff984 */ /* 0x000fe20000000800 */
[----:B------:R2:W-:Y:S06]  /*3060*/  MEMBAR.ALL.CTA ;  /* 0x0000000000007992 */ /* 0x0005ec0000008000 */
[----:B--2---:R-:W2:Y:S02]  /*3070*/  FENCE.VIEW.ASYNC.S ;  /* 0x00000000000073c6 */ /* 0x004ea40000000000 */
[----:B--2---:R2:W-:Y:S01]  /*3080*/  SYNCS.ARRIVE.TRANS64.RED.A1T0 RZ, [R3+URZ], RZ ;  /* 0x000000ff03ff79a7 */ /* 0x0045e200081004ff */
[----:B------:R2:W4:Y:S01]  /*3090*/  @P0 SYNCS.PHASECHK.TRANS64.TRYWAIT P2, [UR4], R2 ;  /* 0x00000002ff0005a7 */ /* 0x0005220008041104 */
[----:B-1----:R-:W-:Y:S01]  /*30a0*/  LOP3.LUT P1, RZ, R6, 0x1, RZ, 0xc0, !PT ;  /* 0x0000000106ff7812 */ /* 0x002fe2000782c0ff */
[----:B------:R-:W1:Y:S02]  /*30b0*/  SYNCS.PHASECHK.TRANS64.TRYWAIT P0, [UR9+0xc0], R0 ;  /* 0x0000c000ff0075a7 */ /* 0x000e640008001109 */
[----:B-12-4-:R-:W-:Y:S10]  /*30c0*/  @!P0 BRA `(.L_x_55) ;  /* 0x0000004400308947 */ /* 0x016ff40003800000 */
.L_x_125:
[----:B------:R-:W-:Y:S01]  /*30d0*/  IADD3 R10, PT, PT, R10, 0x1, RZ ;  /* 0x000000010a0a7810 */ /* 0x000fe20007ffe0ff */
[----:B------:R-:W-:Y:S06]  /*30e0*/  BRA.U !UP3, `(.L_x_56) ;  /* 0x000000010ba07547 */ /* 0x000fec000b800000 */
[----:B------:R-:W-:Y:S02]  /*30f0*/  ULEA.HI UR8, UR18, UR18, URZ, 0x1 ;  /* 0x0000001212087291 */ /* 0x000fe4000f8f08ff */
[----:B------:R-:W-:Y:S02]  /*3100*/  UPLOP3.LUT UP4, UPT, UPT, UPT, UPT, 0x40, 0x4 ;  /* 0x000000000004789c */ /* 0x000fe40003f8e870 */
[----:B------:R-:W-:Y:S02]  /*3110*/  USHF.L.U32 UR4, UR8, 0x6, URZ ;  /* 0x0000000608047899 */ /* 0x000fe400080006ff */
[----:B------:R-:W-:Y:S02]  /*3120*/  ULOP3.LUT UR8, UR8, 0xffe, URZ, 0xc0, !UPT ;  /* 0x00000ffe08087892 */ /* 0x000fe4000f8ec0ff */
[----:B------:R-:W-:Y:S02]  /*3130*/  ULOP3.LUT UR4, UR4, 0xffffff80, URZ, 0xc0, !UPT ;  /* 0xffffff8004047892 */ /* 0x000fe4000f8ec0ff */
[----:B------:R-:W-:-:S02]  /*3140*/  UIADD3 UR8, UPT, UPT, -UR8, UR18, URZ ;  /* 0x0000001208087290 */ /* 0x000fc4000fffe1ff */
[----:B------:R-:W-:Y:S01]  /*3150*/  UIADD3 UR4, UPT, UPT, UR19, UR4, URZ ;  /* 0x0000000413047290 */ /* 0x000fe2000fffe0ff */
[----:B------:R-:W-:Y:S01]  /*3160*/  UMOV UR16, UR10 ;  /* 0x0000000a00107c82 */ /* 0x000fe20008000000 */
[----:B------:R-:W-:Y:S02]  /*3170*/  UMOV UR15, UR5 ;  /* 0x00000005000f7c82 */ /* 0x000fe40008000000 */
[----:B------:R-:W-:Y:S01]  /*3180*/  ULEA UR8, UR8, UR4, 0x14 ;  /* 0x0000000408087291 */ /* 0x000fe2000f8ea0ff */
[----:B------:R-:W-:-:S11]  /*3190*/  UMOV UR14, UR17 ;  /* 0x00000011000e7c82 */ /* 0x000fd60008000000 */
.L_x_59:
[----:B------:R-:W-:Y:S02]  /*31a0*/  UIADD3 UR16, UPT, UPT, UR16, 0x1, URZ ;  /* 0x0000000110107890 */ /* 0x000fe4000fffe0ff */
[----:B--2---:R-:W-:Y:S02]  /*31b0*/  ULEA UR7, UR14, UR6, 0x3 ;  /* 0x000000060e077291 */ /* 0x004fe4000f8e18ff */
[----:B------:R-:W-:Y:S01]  /*31c0*/  UISETP.NE.AND UP0, UPT, UR16, URZ, UPT ;  /* 0x000000ff1000728c */ /* 0x000fe2000bf05270 */
[----:B----4-:R-:W-:Y:S10]  /*31d0*/  @P2 BRA `(.L_x_57) ;  /* 0x00000000000c2947 */ /* 0x010ff40003800000 */
[----:B-1----:R-:W-:Y:S04]  /*31e0*/  SHF.L.U32 R3, R8, 0x1f, RZ ;  /* 0x0000001f08037819 */ /* 0x002fe800000006ff */
[----:B------:R-:W1:Y:S02]  /*31f0*/  SYNCS.PHASECHK.TRANS64.TRYWAIT P0, [UR7], R3 ;  /* 0x00000003ff0075a7 */ /* 0x000e640008001107 */
[----:B-1----:R-:W-:Y:S05]  /*3200*/  @!P0 BRA `(.L_x_58) ;  /* 0x0000004000f88947 */ /* 0x002fea0003800000 */
.L_x_57:
[----:B------:R-:W-:Y:S01]  /*3210*/  UISETP.NE.AND UP1, UPT, UR15, 0x1, UPT ;  /* 0x000000010f00788c */ /* 0x000fe2000bf25270 */
[----:B------:R-:W-:Y:S01]  /*3220*/  PLOP3.LUT P2, PT, PT, PT, PT, 0x80, 0x8 ;  /* 0x000000000008781c */ /* 0x000fe20003f4f070 */
[----:B------:R-:W-:Y:S02]  /*3230*/  UIADD3 UR17, UPT, UPT, UR14, 0x1, URZ ;  /* 0x000000010e117890 */ /* 0x000fe4000fffe0ff */
[----:B------:R-:W-:Y:S02]  /*3240*/  ULEA UR22, UR14, UR12, 0x8 ;  /* 0x0000000c0e167291 */ /* 0x000fe4000f8e40ff */
[----:B------:R-:W-:Y:S01]  /*3250*/  UISETP.NE.AND UP2, UPT, UR17, 0x5, UPT ;  /* 0x000000051100788c */ /* 0x000fe2000bf45270 */
[----:B------:R-:W-:Y:S01]  /*3260*/  PLOP3.LUT P0, PT, PT, PT, UP1, 0x80, 0x8 ;  /* 0x000000000008781c */ /* 0x000fe20003f0f018 */
[----:B------:R-:W-:Y:S02]  /*3270*/  ULEA UR24, UR14, UR11, 0x7 ;  /* 0x0000000b0e187291 */ /* 0x000fe4000f8e38ff */
[----:B------:R-:W-:Y:S02]  /*3280*/  USEL UR13, URZ, 0x1, UP2 ;  /* 0x00000001ff0d7887 */ /* 0x000fe40009000000 */
[----:B------:R-:W-:Y:S02]  /*3290*/  USEL UR17, UR17, URZ, UP2 ;  /* 0x000000ff11117287 */ /* 0x000fe40009000000 */
[----:B------:R-:W-:Y:S02]  /*32a0*/  UIADD3 UR7, UPT, UPT, UR7, 0x28, URZ ;  /* 0x0000002807077890 */ /* 0x000fe4000fffe0ff */
[----:B------:R-:W-:Y:S01]  /*32b0*/  @UP1 ULEA UR4, UR17, UR6, 0x3 ;  /* 0x0000000611041291 */ /* 0x000fe2000f8e18ff */
[----:B------:R-:W-:Y:S01]  /*32c0*/  LOP3.LUT R8, R8, UR13, RZ, 0x3c, !PT ;  /* 0x0000000d08087c12 */ /* 0x000fe2000f8e3cff */
[----:B------:R-:W-:Y:S01]  /*32d0*/  UMOV UR23, 0xc0004010 ;  /* 0xc000401000177882 */ /* 0x000fe20000000000 */
[----:B------:R-:W-:Y:S01]  /*32e0*/  UMOV UR25, 0xc0004010 ;  /* 0xc000401000197882 */ /* 0x000fe20000000000 */
[----:B------:R-:W-:Y:S01]  /*32f0*/  UIADD3 UR15, UPT, UPT, UR15, -0x1, URZ ;  /* 0xffffffff0f0f7890 */ /* 0x000fe2000fffe0ff */
[----:B-1----:R-:W-:Y:S01]  /*3300*/  @P0 SHF.L.U32 R0, R8, 0x1f, RZ ;  /* 0x0000001f08000819 */ /* 0x002fe200000006ff */
[----:B------:R-:W-:Y:S03]  /*3310*/  UMOV UR14, UR17 ;  /* 0x00000011000e7c82 */ /* 0x000fe60008000000 */
[----:B------:R2:W4:Y:S01]  /*3320*/  @P0 SYNCS.PHASECHK.TRANS64.TRYWAIT P2, [UR4], R0 ;  /* 0x00000000ff0005a7 */ /* 0x0005220008041104 */
[----:B------:R2:W-:Y:S01]  /*3330*/  UTCQMMA gdesc[UR24], gdesc[UR22], tmem[UR8], tmem[UR20], idesc[UR21], UP4 ;  /* 0x00ff1416180075ea */ /* 0x0005e2000a000308 */
[----:B------:R-:W-:Y:S01]  /*3340*/  UPLOP3.LUT UP4, UPT, UPT, UPT, UPT, 0x80, 0x8 ;  /* 0x000000000008789c */ /* 0x000fe20003f8f070 */
[----:B------:R2:W-:Y:S01]  /*3350*/  UTCBAR [UR7], URZ ;  /* 0x000000ff070073e9 */ /* 0x0005e200080000ff */
[----:B------:R-:W-:Y:S09]  /*3360*/  BRA.U UP0, `(.L_x_59) ;  /* 0xfffffffd008c7547 */ /* 0x000ff2000b83ffff */
.L_x_56:
[----:B------:R-:W-:Y:S01]  /*3370*/  UIADD3 UR18, UPT, UPT, UR18, 0x1, URZ ;  /* 0x0000000112127890 */ /* 0x000fe2000fffe0ff */
[C---:B------:R-:W-:Y:S01]  /*3380*/  ISETP.NE.AND P0, PT, R10.reuse, 0x2, PT ;  /* 0x000000020a00780c */ /* 0x040fe20003f05270 */
[----:B------:R-:W-:Y:S02]  /*3390*/  UIADD3 UR9, UPT, UPT, UR9, 0xa0, URZ ;  /* 0x000000a009097890 */ /* 0x000fe4000fffe0ff */
[----:B------:R-:W-:Y:S01]  /*33a0*/  UISETP.NE.AND UP0, UPT, UR18, 0x4, UPT ;  /* 0x000000041200788c */ /* 0x000fe2000bf05270 */
[----:B-12---:R-:W-:Y:S02]  /*33b0*/  SEL R0, RZ, 0x1, P0 ;  /* 0x00000001ff007807 */ /* 0x006fe40000000000 */
[----:B------:R-:W-:Y:S01]  /*33c0*/  SEL R10, R10, RZ, P0 ;  /* 0x000000ff0a0a7207 */ /* 0x000fe20000000000 */
[----:B------:R-:W-:Y:S01]  /*33d0*/  USEL UR4, URZ, 0x1, UP0 ;  /* 0x00000001ff047887 */ /* 0x000fe20008000000 */
[----:B------:R-:W-:Y:S01]  /*33e0*/  LOP3.LUT R9, R9, R0, RZ, 0x3c, !PT ;  /* 0x0000000009097212 */ /* 0x000fe200078e3cff */
[----:B------:R-:W-:Y:S01]  /*33f0*/  USEL UR18, UR18, URZ, UP0 ;  /* 0x000000ff12127287 */ /* 0x000fe20008000000 */
[----:B------:R1:W-:Y:S03]  /*3400*/  UTCBAR [UR9], URZ ;  /* 0x000000ff090073e9 */ /* 0x0003e600080000ff */
[----:B------:R-:W-:Y:S01]  /*3410*/  LOP3.LUT R11, R11, UR4, RZ, 0x3c, !PT ;  /* 0x000000040b0b7c12 */ /* 0x000fe2000f8e3cff */
[----:B------:R-:W-:Y:S07]  /*3420*/  @P1 BRA `(.L_x_60) ;  /* 0xfffffff800c41947 */ /* 0x000fee000383ffff */
[----:B------:R-:W2:Y:S01]  /*3430*/  S2UR UR4, SR_CgaCtaId ;  /* 0x00000000000479c3 */ /* 0x000ea20000008800 */
[----:B------:R-:W-:Y:S01]  /*3440*/  ELECT P0, URZ, PT ;  /* 0x0000000000ff782f */ /* 0x000fe20003800000 */
[----:B------:R-:W-:Y:S01]  /*3450*/  IMAD.MOV.U32 R0, RZ, RZ, 0x1 ;  /* 0x00000001ff007424 */ /* 0x000fe200078e00ff */
[----:B------:R-:W-:Y:S01]  /*3460*/  UIADD3 UR6, UPT, UPT, UR6, 0xc0, URZ ;  /* 0x000000c006067890 */ /* 0x000fe2000fffe0ff */
[----:B------:R-:W-:Y:S01]  /*3470*/  SHF.L.U32 R3, R11, 0x1f, RZ ;  /* 0x0000001f0b037819 */ /* 0x000fe200000006ff */
[----:B------:R-:W-:-:S03]  /*3480*/  UMOV UR5, 0x40 ;  /* 0x0000004000057882 */ /* 0x000fc60000000000 */
[----:B------:R-:W-:Y:S01]  /*3490*/  UVIRTCOUNT.DEALLOC.SMPOOL 0x80 ;  /* 0x000000800000784c */ /* 0x000fe20000000000 */
[----:B--2---:R-:W-:Y:S02]  /*34a0*/  ULEA UR4, UR4, UR5, 0x18 ;  /* 0x0000000504047291 */ /* 0x004fe4000f8ec0ff */
[----:B------:R-:W-:-:S07]  /*34b0*/  ULEA UR5, UR18, UR6, 0x3 ;  /* 0x0000000612057291 */ /* 0x000fce000f8e18ff */
[----:B------:R2:W-:Y:S02]  /*34c0*/  @P0 STS.U8 [UR4+0x1c], R0 ;  /* 0x00001c00ff000988 */ /* 0x0005e40008000004 */
[----:B------:R-:W3:Y:S02]  /*34d0*/  SYNCS.PHASECHK.TRANS64.TRYWAIT P0, [UR5], R3 ;  /* 0x00000003ff0075a7 */ /* 0x000ee40008001105 */
[----:B--23--:R-:W-:Y:S05]  /*34e0*/  @!P0 BRA `(.L_x_61) ;  /* 0x0000004000588947 */ /* 0x00cfea0003800000 */
.L_x_128:
[----:B------:R-:W-:-:S04]  /*34f0*/  UIADD3 UR7, UPT, UPT, UR18, 0x1, URZ ;  /* 0x0000000112077890 */ /* 0x000fc8000fffe0ff */
[----:B------:R-:W-:-:S04]  /*3500*/  UISETP.NE.AND UP0, UPT, UR7, 0x4, UPT ;  /* 0x000000040700788c */ /* 0x000fc8000bf05270 */
[----:B------:R-:W-:Y:S02]  /*3510*/  USEL UR8, URZ, 0x1, UP0 ;  /* 0x00000001ff087887 */ /* 0x000fe40008000000 */
[----:B------:R-:W-:-:S04]  /*3520*/  USEL UR7, UR7, URZ, UP0 ;  /* 0x000000ff07077287 */ /* 0x000fc80008000000 */
[----:B------:R-:W-:Y:S01]  /*3530*/  ULEA UR5, UR7, UR6, 0x3 ;  /* 0x0000000607057291 */ /* 0x000fe2000f8e18ff */
[----:B------:R-:W-:-:S04]  /*3540*/  LOP3.LUT R2, R11, UR8, RZ, 0x3c, !PT ;  /* 0x000000080b027c12 */ /* 0x000fc8000f8e3cff */
[----:B--2---:R-:W-:-:S04]  /*3550*/  SHF.L.U32 R3, R2, 0x1f, RZ ;  /* 0x0000001f02037819 */ /* 0x004fc800000006ff */
[----:B------:R-:W2:Y:S02]  /*3560*/  SYNCS.PHASECHK.TRANS64.TRYWAIT P0, [UR5], R3 ;  /* 0x00000003ff0075a7 */ /* 0x000ea40008001105 */
[----:B--2---:R-:W-:Y:S05]  /*3570*/  @!P0 BRA `(.L_x_62) ;  /* 0x00000040004c8947 */ /* 0x004fea0003800000 */
.L_x_130:
        /* <DEDUP_REMOVED lines=9> */
.L_x_132:
[----:B------:R-:W-:-:S04]  /*3610*/  UIADD3 UR7, UPT, UPT, UR7, 0x1, URZ ;  /* 0x0000000107077890 */ /* 0x000fc8000fffe0ff */
[----:B------:R-:W-:-:S04]  /*3620*/  UISETP.NE.AND UP0, UPT, UR7, 0x4, UPT ;  /* 0x000000040700788c */ /* 0x000fc8000bf05270 */
[----:B------:R-:W-:Y:S02]  /*3630*/  USEL UR5, URZ, 0x1, UP0 ;  /* 0x00000001ff057887 */ /* 0x000fe40008000000 */
[----:B------:R-:W-:-:S04]  /*3640*/  USEL UR7, UR7, URZ, UP0 ;  /* 0x000000ff07077287 */ /* 0x000fc80008000000 */
[----:B------:R-:W-:Y:S01]  /*3650*/  ULEA UR7, UR7, UR6, 0x3 ;  /* 0x0000000607077291 */ /* 0x000fe2000f8e18ff */
[----:B--2---:R-:W-:-:S04]  /*3660*/  LOP3.LUT R3, R2, UR5, RZ, 0x3c, !PT ;  /* 0x0000000502037c12 */ /* 0x004fc8000f8e3cff */
[----:B------:R-:W-:-:S04]  /*3670*/  SHF.L.U32 R3, R3, 0x1f, RZ ;  /* 0x0000001f03037819 */ /* 0x000fc800000006ff */
[----:B------:R-:W2:Y:S02]  /*3680*/  SYNCS.PHASECHK.TRANS64.TRYWAIT P0, [UR7], R3 ;  /* 0x00000003ff0075a7 */ /* 0x000ea40008001107 */
[----:B--2---:R-:W-:Y:S05]  /*3690*/  @!P0 BRA `(.L_x_64) ;  /* 0x0000004000348947 */ /* 0x004fea0003800000 */
.L_x_134:
[----:B------:R-:W-:Y:S01]  /*36a0*/  NOP ;  /* 0x0000000000007918 */ /* 0x000fe20000000000 */
[----:B--2---:R-:W2:Y:S01]  /*36b0*/  LDS R0, [UR4+0x14] ;  /* 0x00001404ff007984 */ /* 0x004ea20008000800 */
[----:B------:R-:W-:Y:S01]  /*36c0*/  ULOP3.LUT UR6, UR19, 0xffff, URZ, 0xc0, !UPT ;  /* 0x0000ffff13067892 */ /* 0x000fe2000f8ec0ff */
[----:B------:R-:W-:Y:S01]  /*36d0*/  UMOV UR8, 0xffff ;  /* 0x0000ffff00087882 */ /* 0x000fe20000000000 */
[----:B------:R-:W-:Y:S02]  /*36e0*/  UMOV UR5, 0x1 ;  /* 0x0000000100057882 */ /* 0x000fe40000000000 */
[----:B------:R-:W-:-:S04]  /*36f0*/  USHF.R.U32.HI UR6, URZ, 0x5, UR6 ;  /* 0x00000005ff067899 */ /* 0x000fc80008011606 */
[----:B------:R-:W-:Y:S02]  /*3700*/  USHF.L.U32 UR8, UR8, UR6, URZ ;  /* 0x0000000608087299 */ /* 0x000fe400080006ff */
[----:B------:R-:W-:-:S04]  /*3710*/  USHF.L.U32 UR5, UR5, UR6, URZ ;  /* 0x0000000605057299 */ /* 0x000fc800080006ff */
[----:B--2---:R-:W-:-:S04]  /*3720*/  LOP3.LUT R0, R0, UR8, RZ, 0xc0, !PT ;  /* 0x0000000800007c12 */ /* 0x004fc8000f8ec0ff */
[----:B------:R-:W-:-:S13]  /*3730*/  ISETP.NE.AND P0, PT, R0, UR8, PT ;  /* 0x0000000800007c0c */ /* 0x000fda000bf05270 */
[----:B------:R-:W-:Y:S05]  /*3740*/  @P0 BRA `(.L_x_65) ;  /* 0x0000000000580947 */ /* 0x000fea0003800000 */
[----:B------:R-:W2:Y:S02]  /*3750*/  LDS R0, [UR4+0x18] ;  /* 0x00001804ff007984 */ /* 0x000ea40008000800 */
[----:B--2---:R-:W-:-:S04]  /*3760*/  LOP3.LUT R0, R0, UR5, RZ, 0xc0, !PT ;  /* 0x0000000500007c12 */ /* 0x004fc8000f8ec0ff */
[----:B------:R-:W-:-:S13]  /*3770*/  ISETP.NE.AND P0, PT, R0, UR5, PT ;  /* 0x0000000500007c0c */ /* 0x000fda000bf05270 */
[----:B------:R-:W-:Y:S05]  /*3780*/  @P0 BRA `(.L_x_66) ;  /* 0x00000000003c0947 */ /* 0x000fea0003800000 */
[----:B------:R-:W2:Y:S01]  /*3790*/  S2R R2, SR_LANEID ;  /* 0x0000000000027919 */ /* 0x000ea20000000000 */
[----:B------:R-:W-:Y:S01]  /*37a0*/  ULOP3.LUT UR8, URZ, UR8, URZ, 0x33, !UPT ;  /* 0x00000008ff087292 */ /* 0x000fe2000f8e33ff */
[----:B------:R-:W-:Y:S01]  /*37b0*/  LOP3.LUT R4, RZ, UR5, RZ, 0x33, !PT ;  /* 0x00000005ff047c12 */ /* 0x000fe2000f8e33ff */
[----:B------:R-:W-:Y:S02]  /*37c0*/  VOTEU.ANY UR7, UPT, PT ;  /* 0x0000000000077886 */ /* 0x000fe400038e0100 */
[----:B------:R-:W-:Y:S01]  /*37d0*/  UFLO.U32 UR7, UR7 ;  /* 0x00000007000772bd */ /* 0x000fe200080e0000 */
[----:B------:R-:W3:Y:S01]  /*37e0*/  REDUX UR5, R4 ;  /* 0x00000000040573c4 */ /* 0x000ee20000000000 */
[----:B------:R-:W-:-:S06]  /*37f0*/  IMAD.U32 R0, RZ, RZ, UR8 ;  /* 0x00000008ff007e24 */ /* 0x000fcc000f8e00ff */
[----:B------:R1:W-:Y:S01]  /*3800*/  UTCATOMSWS.AND URZ, UR8 ;  /* 0x0000000800ff79e3 */ /* 0x0003e20008000000 */
[----:B------:R-:W4:Y:S01]  /*3810*/  REDUX UR6, R0 ;  /* 0x00000000000673c4 */ /* 0x000f220000000000 */
[----:B--2---:R-:W-:Y:S01]  /*3820*/  ISETP.EQ.U32.AND P0, PT, R2, UR7, PT ;  /* 0x0000000702007c0c */ /* 0x004fe2000bf02070 */
[----:B---3--:R-:W-:Y:S01]  /*3830*/  IMAD.U32 R2, RZ, RZ, UR5 ;  /* 0x00000005ff027e24 */ /* 0x008fe2000f8e00ff */
[----:B----4-:R-:W-:-:S11]  /*3840*/  MOV R3, UR6 ;  /* 0x0000000600037c02 */ /* 0x010fd60008000f00 */
[----:B------:R1:W-:Y:S04]  /*3850*/  @P0 ATOMS.AND RZ, [UR4+0x14], R3 ;  /* 0x00001403ffff098c */ /* 0x0003e8000a800004 */
[----:B------:R1:W-:Y:S01]  /*3860*/  @P0 ATOMS.AND RZ, [UR4+0x18], R2 ;  /* 0x00001802ffff098c */ /* 0x0003e2000a800004 */
[----:B------:R-:W-:Y:S05]  /*3870*/  BRA `(.L_x_67) ;  /* 0x0000000000147947 */ /* 0x000fea0003800000 */
.L_x_66:
[----:B------:R-:W-:Y:S02]  /*3880*/  MOV R2, 0x38a0 ;  /* 0x000038a000027802 */ /* 0x000fe40000000f00 */
[----:B-1--45:R-:W-:Y:S05]  /*3890*/  CALL.REL.NOINC `($__internal_0_$__cuda_sm10x_tcgen05_guardrail_trap_col_being_dealloced_not_returned_by_alloc) ;  /* 0x0000004000907944 */ /* 0x032fea0003c00000 */
[----:B------:R-:W-:Y:S05]  /*38a0*/  BRA `(.L_x_67) ;  /* 0x0000000000087947 */ /* 0x000fea0003800000 */
.L_x_65:
[----:B------:R-:W-:Y:S02]  /*38b0*/  MOV R2, 0x38d0 ;  /* 0x000038d000027802 */ /* 0x000fe40000000f00 */
[----:B-1--45:R-:W-:Y:S05]  /*38c0*/  CALL.REL.NOINC `($__internal_2_$__cuda_sm10x_tcgen05_guardrail_trap_unallocated_columns_being_dealloced) ;  /* 0x00000040009c7944 */ /* 0x032fea0003c00000 */
.L_x_67:
[----:B------:R-:W-:Y:S01]  /*38d0*/  NOP ;  /* 0x0000000000007918 */ /* 0x000fe20000000000 */
[----:B-1----:R-:W-:Y:S05]  /*38e0*/  EXIT ;  /* 0x000000000000794d */ /* 0x002fea0003800000 */
.L_x_49:
[----:B------:R-:W-:-:S09]  /*38f0*/  UISETP.NE.OR UP2, UPT, UR8, 0x3, !UP2 ;  /* 0x000000030800788c */ /* 0x000fd2000d745670 */
[----:B------:R-:W-:Y:S05]  /*3900*/  BRA.U UP2, `(.L_x_68) ;  /* 0x0000000d02407547 */ /* 0x000fea000b800000 */
[----:B------:R-:W1:Y:S01]  /*3910*/  LDC R0, c[0x0][0xb30] ;  /* 0x0002cc00ff007b82 */ /* 0x000e620000000800 */
[----:B------:R-:W2:Y:S01]  /*3920*/  LDCU.64 UR8, c[0x0][0x888] ;  /* 0x00011100ff0877ac */ /* 0x000ea20008000a00 */
[----:B------:R-:W-:Y:S02]  /*3930*/  HFMA2 R29, -RZ, RZ, 0, 0 ;  /* 0x00000000ff1d7431 */ /* 0x000fe400000001ff */
[----:B------:R-:W-:Y:S01]  /*3940*/  IMAD.MOV.U32 R31, RZ, RZ, 0x1 ;  /* 0x00000001ff1f7424 */ /* 0x000fe200078e00ff */
[----:B------:R-:W-:Y:S01]  /*3950*/  MOV R23, 0x1000 ;  /* 0x0000100000177802 */ /* 0x000fe20000000f00 */
[----:B------:R-:W4:Y:S01]  /*3960*/  LDCU.64 UR4, c[0x0][0x890] ;  /* 0x00011200ff0477ac */ /* 0x000f220008000a00 */
[----:B------:R-:W-:Y:S01]  /*3970*/  IMAD.MOV.U32 R30, RZ, RZ, RZ ;  /* 0x000000ffff1e7224 */ /* 0x000fe200078e00ff */
[----:B------:R-:W3:Y:S01]  /*3980*/  LDC R19, c[0x0][0x370] ;  /* 0x0000dc00ff137b82 */ /* 0x000ee20000000800 */
[----:B------:R-:W-:Y:S01]  /*3990*/  UMOV UR7, 0x400 ;  /* 0x0000040000077882 */ /* 0x000fe20000000000 */
[----:B------:R-:W-:-:S02]  /*39a0*/  UPLOP3.LUT UP1, UPT, UPT, UPT, UPT, 0x40, 0x4 ;  /* 0x000000000004789c */ /* 0x000fc40003f2e870 */
[----:B------:R-:W-:-:S04]  /*39b0*/  ULEA UR7, UR37, UR7, 0x18 ;  /* 0x0000000725077291 */ /* 0x000fc8000f8ec0ff */
[----:B------:R-:W3:Y:S01]  /*39c0*/  LDC R2, c[0x0][0xb0c] ;  /* 0x0002c300ff027b82 */ /* 0x000ee20000000800 */
[----:B------:R-:W-:Y:S02]  /*39d0*/  UIADD3 UR13, UPT, UPT, UR7, 0x58, URZ ;  /* 0x00000058070d7890 */ /* 0x000fe4000fffe0ff */
[----:B--2---:R-:W-:Y:S02]  /*39e0*/  UISETP.NE.U32.AND UP2, UPT, UR8, URZ, UPT ;  /* 0x000000ff0800728c */ /* 0x004fe4000bf45070 */
[----:B------:R-:W-:Y:S02]  /*39f0*/  UIADD3 UR17, UPT, UPT, UR7, 0x50, URZ ;  /* 0x0000005007117890 */ /* 0x000fe4000fffe0ff */
[----:B----4-:R-:W-:Y:S01]  /*3a00*/  UISETP.NE.U32.AND UP3, UPT, UR4, URZ, UPT ;  /* 0x000000ff0400728c */ /* 0x010fe2000bf65070 */
[----:B------:R-:W2:Y:S01]  /*3a10*/  LDC R18, c[0x0][0xb20] ;  /* 0x0002c800ff127b82 */ /* 0x000ea20000000800 */
[----:B-1----:R-:W-:Y:S01]  /*3a20*/  ISETP.NE.AND P1, PT, R0, 0x1, PT ;  /* 0x000000010000780c */ /* 0x002fe20003f25270 */
[----:B------:R-:W-:-:S02]  /*3a30*/  UISETP.NE.AND.EX UP2, UPT, UR9, URZ, UPT, UP2 ;  /* 0x000000ff0900728c */ /* 0x000fc4000bf45320 */
[----:B------:R-:W-:Y:S02]  /*3a40*/  UPRMT UR13, UR37, 0x654, UR13 ;  /* 0x00000654250d7896 */ /* 0x000fe4000800000d */
[----:B------:R-:W-:Y:S02]  /*3a50*/  UISETP.NE.AND.EX UP3, UPT, UR5, URZ, UPT, UP3 ;  /* 0x000000ff0500728c */ /* 0x000fe4000bf65330 */
[----:B------:R-:W1:Y:S08]  /*3a60*/  LDC.64 R32, c[0x0][0x348] ;  /* 0x0000d200ff207b82 */ /* 0x000e700000000a00 */
[----:B------:R-:W4:Y:S08]  /*3a70*/  LDC.64 R16, c[0x0][0xb10] ;  /* 0x0002c400ff107b82 */ /* 0x000f300000000a00 */
[----:B------:R-:W1:Y:S08]  /*3a80*/  LDC.64 R6, c[0x0][0xb18] ;  /* 0x0002c600ff067b82 */ /* 0x000e700000000a00 */
[----:B------:R-:W1:Y:S08]  /*3a90*/  LDC.64 R4, c[0x0][0xb28] ;  /* 0x0002ca00ff047b82 */ /* 0x000e700000000a00 */
[----:B--23--:R-:W1:Y:S02]  /*3aa0*/  LDC R22, c[0x0][0x374] ;  /* 0x0000dd00ff167b82 */ /* 0x00ce640000000800 */
.L_x_77:
[C---:B------:R-:W-:Y:S02]  /*3ab0*/  LEA R0, R30.reuse, UR7, 0x3 ;  /* 0x000000071e007c11 */ /* 0x040fe4000f8e18ff */
[----:B------:R-:W-:Y:S02]  /*3ac0*/  SHF.L.U32 R3, R29, 0x1f, RZ ;  /* 0x0000001f1d037819 */ /* 0x000fe400000006ff */
[----:B------:R-:W-:Y:S02]  /*3ad0*/  LEA R24, R30, UR7, 0x4 ;  /* 0x000000071e187c11 */ /* 0x000fe4000f8e20ff */
[----:B--2---:R-:W2:Y:S02]  /*3ae0*/  SYNCS.PHASECHK.TRANS64.TRYWAIT P0, [R0+URZ+0x80], R3 ;  /* 0x00008003000075a7 */ /* 0x004ea400080011ff */
[----:B--2---:R-:W-:Y:S05]  /*3af0*/  @!P0 BRA `(.L_x_69) ;  /* 0x0000003c00348947 */ /* 0x004fea0003800000 */
.L_x_135:
[----:B------:R-:W-:Y:S01]  /*3b00*/  ISETP.GE.AND P0, PT, R40, 0x1, PT ;  /* 0x000000012800780c */ /* 0x000fe20003f06270 */
[----:B------:R-:W3:Y:S01]  /*3b10*/  LDS.128 R24, [R24+0x110] ;  /* 0x0001100018187984 */ /* 0x000ee20000000c00 */
[----:B--2---:R-:W-:Y:S01]  /*3b20*/  VIADD R0, R0, 0x90 ;  /* 0x0000009000007836 */ /* 0x004fe20000000000 */
[----:B------:R-:W-:Y:S01]  /*3b30*/  @!PT LDS RZ, [RZ] ;  /* 0x00000000fffff984 */ /* 0x000fe20000000800 */
[----:B------:R-:W-:Y:S01]  /*3b40*/  @!PT LDS RZ, [RZ] ;  /* 0x00000000fffff984 */ /* 0x000fe20000000800 */
[----:B------:R-:W-:Y:S01]  /*3b50*/  @!PT LDS RZ, [RZ] ;  /* 0x00000000fffff984 */ /* 0x000fe20000000800 */
[----:B------:R-:W-:Y:S01]  /*3b60*/  @!PT LDS RZ, [RZ] ;  /* 0x00000000fffff984 */ /* 0x000fe20000000800 */
[----:B------:R2:W-:Y:S06]  /*3b70*/  MEMBAR.ALL.CTA ;  /* 0x0000000000007992 */ /* 0x0005ec0000008000 */
[----:B--2---:R-:W2:Y:S01]  /*3b80*/  FENCE.VIEW.ASYNC.S ;  /* 0x00000000000073c6 */ /* 0x004ea20000000000 */
[----:B------:R-:W-:Y:S04]  /*3b90*/  PRMT R0, RZ, 0x654, R0 ;  /* 0x00000654ff007816 */ /* 0x000fe80000000000 */
[----:B--2---:R2:W-:Y:S01]  /*3ba0*/  SYNCS.ARRIVE.TRANS64.RED.A1T0 RZ, [R0+URZ], RZ ;  /* 0x000000ff00ff79a7 */ /* 0x0045e200081004ff */
[----:B---3--:R-:W-:Y:S11]  /*3bb0*/  LOP3.LUT P3, RZ, R26, 0x1, RZ, 0xc0, !PT ;  /* 0x000000011aff7812 */ /* 0x008ff6000786c0ff */
[----:B------:R-:W-:Y:S02]  /*3bc0*/  @!UPT UIADD3 URZ, UPT, UPT, URZ, URZ, URZ ;  /* 0x000000fffffff290 */ /* 0x000fe4000fffe0ff */
[----:B------:R-:W-:Y:S02]  /*3bd0*/  @P3 MOV R13, R24 ;  /* 0x00000018000d3202 */ /* 0x000fe40000000f00 */
[----:B------:R-:W-:Y:S01]  /*3be0*/  @P3 LOP3.LUT R8, R25, 0xffff, RZ, 0xc0, !PT ;  /* 0x0000ffff19083812 */ /* 0x000fe200078ec0ff */
[----:B--2---:R-:W-:Y:S06]  /*3bf0*/  @!P0 BRA `(.L_x_70) ;  /* 0x0000000000a48947 */ /* 0x004fec0003800000 */
[----:B-1----:R-:W-:Y:S01]  /*3c00*/  IMAD.HI.U32 R35, R22, R7, RZ ;  /* 0x0000000716237227 */ /* 0x002fe200078e00ff */
[----:B------:R-:W-:Y:S02]  /*3c10*/  ISETP.NE.AND P0, PT, R6, 0x1, PT ;  /* 0x000000010600780c */ /* 0x000fe40003f05270 */
[----:B------:R-:W-:Y:S01]  /*3c20*/  ISETP.NE.AND P2, PT, R40, 0x1, PT ;  /* 0x000000012800780c */ /* 0x000fe20003f45270 */
[----:B----4-:R-:W-:Y:S01]  /*3c30*/  IMAD.HI.U32 R34, R19, R16, RZ ;  /* 0x0000001013227227 */ /* 0x010fe200078e00ff */
[----:B------:R-:W-:Y:S02]  /*3c40*/  SHF.R.U32.HI R35, RZ, R18, R35 ;  /* 0x00000012ff237219 */ /* 0x000fe40000011623 */
[----:B------:R-:W-:Y:S01]  /*3c50*/  ISETP.NE.AND P4, PT, R2, 0x1, PT ;  /* 0x000000010200780c */ /* 0x000fe20003f85270 */
[----:B------:R-:W-:Y:S01]  /*3c60*/  IMAD.HI.U32 R36, R13, R16, RZ ;  /* 0x000000100d247227 */ /* 0x000fe200078e00ff */
[----:B------:R-:W-:Y:S02]  /*3c70*/  SHF.R.U32.HI R34, RZ, R17, R34 ;  /* 0x00000011ff227219 */ /* 0x000fe40000011622 */
[----:B------:R-:W-:Y:S01]  /*3c80*/  SEL R3, R22, R35, !P0 ;  /* 0x0000002316037207 */ /* 0x000fe20004000000 */
[C---:B------:R-:W-:Y:S01]  /*3c90*/  IMAD.HI.U32 R35, R8.reuse, R7, RZ ;  /* 0x0000000708237227 */ /* 0x040fe200078e00ff */
[----:B------:R-:W-:Y:S02]  /*3ca0*/  SEL R11, R19, R34, !P4 ;  /* 0x00000022130b7207 */ /* 0x000fe40006000000 */
[----:B------:R-:W-:Y:S01]  /*3cb0*/  SHF.R.U32.HI R36, RZ, R17, R36 ;  /* 0x00000011ff247219 */ /* 0x000fe20000011624 */
[----:B------:R-:W-:Y:S01]  /*3cc0*/  IMAD.HI.U32 R38, R3, R4, RZ ;  /* 0x0000000403267227 */ /* 0x000fe200078e00ff */
[----:B------:R-:W-:Y:S03]  /*3cd0*/  SHF.R.U32.HI R35, RZ, R18, R35 ;  /* 0x00000012ff237219 */ /* 0x000fe60000011623 */
[----:B------:R-:W-:Y:S01]  /*3ce0*/  IMAD.HI.U32 R34, R11, R4, RZ ;  /* 0x000000040b227227 */ /* 0x000fe200078e00ff */
[----:B------:R-:W-:Y:S02]  /*3cf0*/  @P2 SHF.R.U32.HI R3, RZ, R5, R38 ;  /* 0x00000005ff032219 */ /* 0x000fe40000011626 */
[----:B------:R-:W-:Y:S02]  /*3d00*/  SEL R9, R8, R35, !P0 ;  /* 0x0000002308097207 */ /* 0x000fe40004000000 */
[----:B------:R-:W-:Y:S01]  /*3d10*/  @P2 SHF.R.U32.HI R11, RZ, R5, R34 ;  /* 0x00000005ff0b2219 */ /* 0x000fe20000011622 */
[C---:B------:R-:W-:Y:S01]  /*3d20*/  IMAD R10, R40.reuse, R3, RZ ;  /* 0x00000003280a7224 */ /* 0x040fe200078e02ff */
[----:B------:R-:W-:Y:S01]  /*3d30*/  SEL R3, R13, R36, !P4 ;  /* 0x000000240d037207 */ /* 0x000fe20006000000 */
[C---:B------:R-:W-:Y:S03]  /*3d40*/  IMAD.HI.U32 R14, R9.reuse, R4, RZ ;  /* 0x00000004090e7227 */ /* 0x040fe600078e00ff */
[----:B------:R-:W-:Y:S01]  /*3d50*/  ISETP.GE.AND P0, PT, R9, R10, PT ;  /* 0x0000000a0900720c */ /* 0x000fe20003f06270 */
[C---:B------:R-:W-:Y:S01]  /*3d60*/  IMAD R12, R40.reuse, R11, RZ ;  /* 0x0000000b280c7224 */ /* 0x040fe200078e02ff */
[-C--:B------:R-:W-:Y:S04]  /*3d70*/  SHF.R.U32.HI R14, RZ, R5.reuse, R14 ;  /* 0x00000005ff0e7219 */ /* 0x080fe8000001160e */
[----:B------:R-:W-:Y:S02]  /*3d80*/  ISETP.GE.OR P0, PT, R3, R12, P0 ;  /* 0x0000000c0300720c */ /* 0x000fe40000706670 */
[----:B------:R-:W-:Y:S05]  /*3d90*/  SEL R15, R9, R14, !P2 ;  /* 0x0000000e090f7207 */ /* 0x000fea0005000000 */
[----:B------:R-:W-:Y:S04]  /*3da0*/  IMAD.MOV R14, RZ, RZ, -R15 ;  /* 0x000000ffff0e7224 */ /* 0x000fe800078e0a0f */
[----:B------:R-:W-:Y:S02]  /*3db0*/  IMAD R14, R40, R14, R9 ;  /* 0x0000000e280e7224 */ /* 0x000fe400078e0209 */
[C---:B------:R-:W-:Y:S05]  /*3dc0*/  @!P0 IMAD.HI.U32 R10, R3.reuse, R4, RZ ;  /* 0x00000004030a8227 */ /* 0x040fea00078e00ff */
[----:B------:R-:W-:Y:S04]  /*3dd0*/  @!P0 SHF.R.U32.HI R10, RZ, R5, R10 ;  /* 0x00000005ff0a8219 */ /* 0x000fe8000001160a */
[----:B------:R-:W-:Y:S01]  /*3de0*/  @!P0 SEL R0, R3, R10, !P2 ;  /* 0x0000000a03008207 */ /* 0x000fe20005000000 */
[----:B------:R-:W-:Y:S03]  /*3df0*/  IMAD.MOV R10, RZ, RZ, -R3 ;  /* 0x000000ffff0a7224 */ /* 0x000fe600078e0a03 */
[----:B------:R-:W-:Y:S01]  /*3e00*/  @!P0 IADD3 R15, PT, PT, R15, -R0, RZ ;  /* 0x800000000f0f8210 */ /* 0x000fe20007ffe0ff */
[----:B------:R-:W-:Y:S01]  /*3e10*/  @!P0 IMAD R0, R11, R14, R0 ;  /* 0x0000000e0b008224 */ /* 0x000fe200078e0200 */
[----:B------:R-:W-:Y:S01]  /*3e20*/  IADD3 R11, PT, PT, -R9, RZ, RZ ;  /* 0x000000ff090b7210 */ /* 0x000fe20007ffe1ff */
[----:B------:R-:W-:Y:S02]  /*3e30*/  IMAD R13, R2, R10, R13 ;  /* 0x0000000a020d7224 */ /* 0x000fe400078e020d */
[----:B------:R-:W-:Y:S02]  /*3e40*/  @!P0 IMAD R9, R15, R40, R3 ;  /* 0x000000280f098224 */ /* 0x000fe400078e0203 */
[----:B------:R-:W-:Y:S02]  /*3e50*/  @!P0 IMAD.MOV.U32 R3, RZ, RZ, R0 ;  /* 0x000000ffff038224 */ /* 0x000fe400078e0000 */
[----:B------:R-:W-:Y:S02]  /*3e60*/  IMAD R8, R6, R11, R8 ;  /* 0x0000000b06087224 */ /* 0x000fe400078e0208 */
[----:B------:R-:W-:Y:S02]  /*3e70*/  IMAD R13, R3, R2, R13 ;  /* 0x00000002030d7224 */ /* 0x000fe400078e020d */
[----:B------:R-:W-:Y:S02]  /*3e80*/  IMAD R8, R9, R6, R8 ;  /* 0x0000000609087224 */ /* 0x000fe400078e0208 */
.L_x_70:
[----:B------:R-:W-:Y:S05]  /*3e90*/  BRA.U UP1, `(.L_x_71) ;  /* 0x0000000101107547 */ /* 0x000fea000b800000 */
[----:B------:R-:W-:Y:S04]  /*3ea0*/  MOV R0, UR6 ;  /* 0x0000000600007c02 */ /* 0x000fe80008000f00 */
[----:B------:R-:W-:Y:S04]  /*3eb0*/  SHF.L.U32 R3, R0, 0x1f, RZ ;  /* 0x0000001f00037819 */ /* 0x000fe800000006ff */
[----:B------:R-:W2:Y:S02]  /*3ec0*/  SYNCS.PHASECHK.TRANS64.TRYWAIT P0, [UR7+0x78], R3 ;  /* 0x00007803ff0075a7 */ /* 0x000ea40008001107 */
[----:B--2---:R-:W-:Y:S05]  /*3ed0*/  @!P0 BRA `(.L_x_72) ;  /* 0x0000003800508947 */ /* 0x004fea0003800000 */
.L_x_71:
[----:B------:R-:W-:Y:S02]  /*3ee0*/  R2UR UR19, R21 ;  /* 0x00000000151372ca */ /* 0x000fe400000e0000 */
[----:B------:R-:W-:Y:S02]  /*3ef0*/  R2UR UR18, R20 ;  /* 0x00000000141272ca */ /* 0x000fe400000e0000 */
[----:B------:R-:W-:Y:S02]  /*3f00*/  ISETP.NE.U32.AND P2, PT, RZ, UR4, PT ;  /* 0x00000004ff007c0c */ /* 0x000fe4000bf45070 */
[----:B------:R-:W-:Y:S02]  /*3f10*/  SHF.L.U32 R12, R31, 0x1f, RZ ;  /* 0x0000001f1f0c7819 */ /* 0x000fe400000006ff */
[----:B------:R-:W-:Y:S05]  /*3f20*/  ISETP.NE.AND.EX P2, PT, RZ, UR5, PT, P2 ;  /* 0x00000005ff007c0c */ /* 0x000fea000bf45320 */
[----:B------:R-:W-:Y:S02]  /*3f30*/  USHF.L.U32 UR19, UR19, 0x6, URZ ;  /* 0x0000000613137899 */ /* 0x000fe400080006ff */
[----:B------:R-:W-:Y:S01]  /*3f40*/  USHF.L.U32 UR18, UR18, 0x7, URZ ;  /* 0x0000000712127899 */ /* 0x000fe200080006ff */
[----:B------:R-:W-:Y:S11]  /*3f50*/  BRA.U !UP3, `(.L_x_73) ;  /* 0x000000010b347547 */ /* 0x000ff6000b800000 */
[----:B------:R-:W-:Y:S01]  /*3f60*/  UPLOP3.LUT UP0, UPT, UPT, UPT, UP2, 0x80, 0x8 ;  /* 0x000000000008789c */ /* 0x000fe20003f0f020 */
[----:B--2---:R-:W-:Y:S02]  /*3f70*/  HFMA2 R0, -RZ, RZ, 0, 5.9604644775390625e-08 ;  /* 0x00000001ff007431 */ /* 0x004fe400000001ff */
[----:B------:R-:W-:Y:S03]  /*3f80*/  IMAD.MOV.U32 R95, RZ, RZ, 0x1 ;  /* 0x00000001ff5f7424 */ /* 0x000fe600078e00ff */
[----:B------:R-:W-:Y:S05]  /*3f90*/  PLOP3.LUT P0, PT, PT, PT, UP0, 0x80, 0x8 ;  /* 0x000000000008781c */ /* 0x000fea0003f0f008 */
[----:B------:R-:W2:Y:S01]  /*3fa0*/  @UP0 LDCU.64 UR10, c[0x0][0x888] ;  /* 0x00011100ff0a07ac */ /* 0x000ea20008000a00 */
[----:B------:R-:W-:Y:S07]  /*3fb0*/  @UP0 UIMAD UR8, UR36, UR4, URZ ;  /* 0x00000004240802a4 */ /* 0x000fee000f8e02ff */
[----:B------:R-:W-:Y:S01]  /*3fc0*/  @!P0 PRMT R95, R0, 0x7610, R95 ;  /* 0x00007610005f8816 */ /* 0x000fe2000000005f */
[----:B--2---:R-:W-:Y:S03]  /*3fd0*/  @UP0 UIMAD.WIDE UR10, UR8, 0x4, UR10 ;  /* 0x00000004080a08a5 */ /* 0x004fe6000f8e020a */
[----:B------:R-:W2:Y:S03]  /*3fe0*/  @!UP0 LDCU UR8, c[0x0][0x880] ;  /* 0x00011000ff0887ac */ /* 0x000ea60008000800 */
[----:B------:R-:W-:Y:S01]  /*3ff0*/  IMAD.U32 R10, RZ, RZ, UR10 ;  /* 0x0000000aff0a7e24 */ /* 0x000fe2000f8e00ff */
[----:B------:R-:W-:Y:S05]  /*4000*/  MOV R11, UR11 ;  /* 0x0000000b000b7c02 */ /* 0x000fea0008000f00 */
[----:B-----5:R3:W5:Y:S02]  /*4010*/  @P0 LDG.E R49, desc[UR46][R10.64] ;  /* 0x0000002e0a310981 */ /* 0x020764000c1e1900 */
[----:B--23--:R-:W-:Y:S07]  /*4020*/  @!P0 IMAD.U32 R49, RZ, RZ, UR8 ;  /* 0x00000008ff318e24 */ /* 0x00cfee000f8e00ff */
.L_x_73:
[----:B-----5:R-:W-:Y:S01]  /*4030*/  @!P2 FSETP.EQ.AND P0, PT, R49, RZ, PT ;  /* 0x000000ff3100a20b */ /* 0x020fe20003f02000 */
[----:B------:R-:W-:Y:S01]  /*4040*/  @!UPT UIADD3 URZ, UPT, UPT, URZ, URZ, URZ ;  /* 0x000000fffffff290 */ /* 0x000fe2000fffe0ff */
[----:B------:R-:W-:Y:S11]  /*4050*/  @!P2 BRA `(.L_x_74) ;  /* 0x000000000014a947 */ /* 0x000ff60003800000 */
[----:B------:R-:W-:Y:S02]  /*4060*/  LOP3.LUT P2, RZ, R95, 0xff, RZ, 0xc0, !PT ;  /* 0x000000ff5fff7812 */ /* 0x000fe4000784c0ff */
[----:B------:R-:W-:Y:S04]  /*4070*/  PLOP3.LUT P0, PT, PT, PT, UP0, 0x80, 0x8 ;  /* 0x000000000008781c */ /* 0x000fe80003f0f008 */
[----:B------:R-:W-:Y:S07]  /*4080*/  PLOP3.LUT P0, PT, P0, PT, PT, 0x8, 0x80 ;  /* 0x000000000080781c */ /* 0x000fee000070e170 */
[----:B------:R-:W-:Y:S11]  /*4090*/  @P2 FSETP.EQ.AND P0, PT, R49, RZ, PT ;  /* 0x000000ff3100220b */ /* 0x000ff60003f02000 */
[----:B------:R-:W-:Y:S02]  /*40a0*/  @!UPT UIADD3 URZ, UPT, UPT, URZ, URZ, URZ ;  /* 0x000000fffffff290 */ /* 0x000fe4000fffe0ff */
.L_x_74:
[----:B------:R-:W3:Y:S01]  /*40b0*/  SYNCS.PHASECHK.TRANS64.TRYWAIT P2, [UR7+0x60], R12 ;  /* 0x0000600cff0075a7 */ /* 0x000ee20008041107 */
[----:B------:R-:W-:Y:S04]  /*40c0*/  ELECT P4, URZ, PT ;  /* 0x0000000000ff782f */ /* 0x000fe80003880000 */
[----:B------:R-:W-:Y:S11]  /*40d0*/  PLOP3.LUT P4, PT, P0, P4, PT, 0xf2, 0x2f ;  /* 0x00000000002f781c */ /* 0x000ff60000789e72 */
[----:B------:R-:W-:Y:S02]  /*40e0*/  @!UPT UIADD3 URZ, UPT, UPT, URZ, URZ, URZ ;  /* 0x000000fffffff290 */ /* 0x000fe4000fffe0ff */
[----:B-1----:R-:W-:Y:S05]  /*40f0*/  @!P4 IADD3 R21, P0, PT, R32, 0x580, RZ ;  /* 0x000005802015c810 */ /* 0x002fea0007f1e0ff */
[----:B------:R-:W-:Y:S01]  /*4100*/  @!P4 IMAD.X R20, RZ, RZ, R33, P0 ;  /* 0x000000ffff14c224 */ /* 0x000fe200000e0621 */
[----:B---3--:R-:W-:Y:S07]  /*4110*/  @!P2 BRA `(.L_x_75) ;  /* 0x0000003400d8a947 */ /* 0x008fee0003800000 */
.L_x_138:
[----:B------:R-:W3:Y:S01]  /*4120*/  LDC.64 R14, c[0x0][0xb10] ;  /* 0x0002c400ff0e7b82 */ /* 0x000ee20000000a00 */
[----:B------:R-:W-:Y:S01]  /*4130*/  @!P4 R2UR UR8, R20 ;  /* 0x000000001408c2ca */ /* 0x000fe200000e0000 */
[----:B------:R-:W-:Y:S01]  /*4140*/  VOTEU.ALL UP1, P4 ;  /* 0x0000000000ff7886 */ /* 0x000fe20002020000 */
[----:B------:R-:W-:Y:S01]  /*4150*/  @!P4 R2UR UR9, R21 ;  /* 0x000000001509c2ca */ /* 0x000fe200000e0000 */
[----:B------:R-:W-:Y:S01]  /*4160*/  UMOV UR10, 0x0 ;  /* 0x00000000000a7882 */ /* 0x000fe20000000000 */
[----:B------:R-:W-:Y:S03]  /*4170*/  UMOV UR11, 0x10000000 ;  /* 0x10000000000b7882 */ /* 0x000fe60000000000 */
[----:B------:R-:W5:Y:S01]  /*4180*/  LDC.64 R10, c[0x0][0xb18] ;  /* 0x0002c600ff0a7b82 */ /* 0x000f620000000a00 */
[----:B------:R-:W-:Y:S01]  /*4190*/  @!UP1 UIADD3 UR16, UPT, UPT, UR7, 0x200, URZ ;  /* 0x0000020007109890 */ /* 0x000fe2000fffe0ff */
[----:B------:R-:W-:Y:S01]  /*41a0*/  @P3 SHF.R.U32.HI R28, RZ, 0x10, R25 ;  /* 0x00000010ff1c3819 */ /* 0x000fe20000011619 */
[----:B------:R-:W-:Y:S01]  /*41b0*/  VOTEU.ALL UP1, P4 ;  /* 0x0000000000ff7886 */ /* 0x000fe20002020000 */
[----:B------:R-:W-:Y:S01]  /*41c0*/  UMOV UR20, UR36 ;  /* 0x0000002400147c82 */ /* 0x000fe20008000000 */
[----:B------:R-:W-:Y:S03]  /*41d0*/  VIADD R30, R30, 0x1 ;  /* 0x000000011e1e7836 */ /* 0x000fe60000000000 */
[----:B--2---:R-:W2:Y:S01]  /*41e0*/  @!P1 LDC R0, c[0x0][0xb20] ;  /* 0x0002c800ff009b82 */ /* 0x004ea20000000800 */
[----:B------:R-:W-:Y:S01]  /*41f0*/  IMAD.U32 R21, RZ, RZ, UR8 ;  /* 0x00000008ff157e24 */ /* 0x000fe2000f8e00ff */
[----:B------:R-:W-:Y:S06]  /*4200*/  UPRMT UR8, UR37, 0x654, UR17 ;  /* 0x0000065425087896 */ /* 0x000fec0008000011 */
[----:B-1----:R-:W1:Y:S01]  /*4210*/  @!P1 LDC R3, c[0x0][0xb0c] ;  /* 0x0002c300ff039b82 */ /* 0x002e620000000800 */
[----:B------:R-:W-:Y:S01]  /*4220*/  IMAD.U32 R20, RZ, RZ, UR9 ;  /* 0x00000009ff147e24 */ /* 0x000fe2000f8e00ff */
[----:B------:R-:W-:Y:S04]  /*4230*/  @!P4 R2UR UR15, R21 ;  /* 0x00000000150fc2ca */ /* 0x000fe800000e0000 */
[----:B------:R-:W-:Y:S01]  /*4240*/  @!P4 R2UR UR14, R20 ;  /* 0x00000000140ec2ca */ /* 0x000fe200000e0000 */
[----:B------:R-:W-:Y:S11]  /*4250*/  @!P4 IMAD.MOV.U32 R20, RZ, RZ, 0x1000 ;  /* 0x00001000ff14c424 */ /* 0x000ff600078e00ff */
[----:B------:R-:W-:Y:S01]  /*4260*/  @!UPT UIADD3 URZ, UPT, UPT, URZ, URZ, URZ ;  /* 0x000000fffffff290 */ /* 0x000fe2000fffe0ff */
[----:B------:R1:W-:Y:S01]  /*4270*/  @!UP1 UTMALDG.3D [UR16], [UR14], desc[UR10] ;  /* 0x00000a100e0095b4 */ /* 0x0003e20008011000 */
[----:B------:R1:W-:Y:S02]  /*4280*/  @!P4 SYNCS.ARRIVE.TRANS64.RED.A0TR RZ, [UR7+0x50], R20 ;  /* 0x00005014ffffc9a7 */ /* 0x0003e40008300407 */
[----:B-1----:R-:W-:Y:S01]  /*4290*/  @!P1 ISETP.NE.AND P2, PT, R3, 0x1, PT ;  /* 0x000000010300980c */ /* 0x002fe20003f45270 */
[C---:B---3--:R-:W-:Y:S01]  /*42a0*/  @!P1 IMAD.HI.U32 R14, R13.reuse, R14, RZ ;  /* 0x0000000e0d0e9227 */ /* 0x048fe200078e00ff */
[----:B-----5:R-:W-:Y:S03]  /*42b0*/  @!P1 ISETP.NE.AND P0, PT, R10, 0x1, PT ;  /* 0x000000010a00980c */ /* 0x020fe60003f05270 */
[C---:B------:R-:W-:Y:S01]  /*42c0*/  @!P1 IMAD.HI.U32 R11, R8.reuse, R11, RZ ;  /* 0x0000000b080b9227 */ /* 0x040fe200078e00ff */
[----:B------:R-:W-:Y:S04]  /*42d0*/  @!P1 SHF.R.U32.HI R14, RZ, R15, R14 ;  /* 0x0000000fff0e9219 */ /* 0x000fe8000001160e */
[----:B--2---:R-:W-:Y:S01]  /*42e0*/  @!P1 SHF.R.U32.HI R9, RZ, R0, R11 ;  /* 0x00000000ff099219 */ /* 0x004fe2000001160b */
[----:B------:R-:W-:Y:S01]  /*42f0*/  SYNCS.ARRIVE.TRANS64.RED.A1T0 RZ, [UR8], RZ ;  /* 0x000000ffffff79a7 */ /* 0x000fe20008100408 */
[----:B------:R-:W-:Y:S02]  /*4300*/  @!P1 SEL R14, R13, R14, !P2 ;  /* 0x0000000e0d0e9207 */ /* 0x000fe40005000000 */
[----:B------:R-:W-:Y:S01]  /*4310*/  @!P1 SEL R9, R8, R9, !P0 ;  /* 0x0000000908099207 */ /* 0x000fe20004000000 */
[----:B------:R-:W1:Y:S04]  /*4320*/  SYNCS.PHASECHK.TRANS64.TRYWAIT P5, [UR7+0x68], R12 ;  /* 0x0000680cff0075a7 */ /* 0x000e6800080a1107 */
[----:B------:R-:W-:Y:S02]  /*4330*/  @!P1 IMAD.IADD R0, R9, 0x1, -R14 ;  /* 0x0000000109009824 */ /* 0x000fe400078e0a0e */
[----:B------:R-:W-:Y:S02]  /*4340*/  @!P1 IMAD.IADD R9, R14, 0x1, -R9 ;  /* 0x000000010e099824 */ /* 0x000fe400078e0a09 */
[----:B------:R-:W-:Y:S02]  /*4350*/  @!P1 IMAD R13, R0, R3, R13 ;  /* 0x00000003000d9224 */ /* 0x000fe400078e020d */
[----:B------:R-:W-:Y:S01]  /*4360*/  @!P1 IMAD R8, R9, R10, R8 ;  /* 0x0000000a09089224 */ /* 0x000fe200078e0208 */
[----:B-1----:R-:W-:Y:S06]  /*4370*/  @!P5 BRA `(.L_x_76) ;  /* 0x000000340058d947 */ /* 0x002fec0003800000 */
.L_x_140:
[----:B-1----:R-:W-:Y:S01]  /*4380*/  @!P4 IADD3 R3, P0, PT, R32, 0x580, RZ ;  /* 0x000005802003c810 */ /* 0x002fe20007f1e0ff */
[----:B------:R-:W-:Y:S01]  /*4390*/  VOTEU.ALL UP1, P4 ;  /* 0x0000000000ff7886 */ /* 0x000fe20002020000 */
[----:B------:R-:W-:Y:S01]  /*43a0*/  UMOV UR20, 0x0 ;  /* 0x0000000000147882 */ /* 0x000fe20000000000 */
[----:B------:R-:W-:Y:S01]  /*43b0*/  UMOV UR21, 0x10000000 ;  /* 0x1000000000157882 */ /* 0x000fe20000000000 */
[----:B------:R-:W-:Y:S01]  /*43c0*/  @!P4 R2UR UR9, R3 ;  /* 0x000000000309c2ca */ /* 0x000fe200000e0000 */
[----:B------:R-:W-:Y:S01]  /*43d0*/  @!P4 IMAD.X R0, RZ, RZ, R33, P0 ;  /* 0x000000ffff00c224 */ /* 0x000fe200000e0621 */
[----:B------:R-:W-:Y:S01]  /*43e0*/  @!UP1 UIADD3 UR10, UPT, UPT, UR18, 0x40, URZ ;  /* 0x00000040120a9890 */ /* 0x000fe2000fffe0ff */
[----:B------:R-:W-:Y:S01]  /*43f0*/  ISETP.NE.AND P0, PT, R30, 0x2, PT ;  /* 0x000000021e00780c */ /* 0x000fe20003f05270 */
[----:B------:R-:W-:Y:S01]  /*4400*/  UMOV UR11, UR19 ;  /* 0x00000013000b7c82 */ /* 0x000fe20008000000 */
[----:B------:R-:W-:Y:S01]  /*4410*/  UMOV UR12, UR36 ;  /* 0x00000024000c7c82 */ /* 0x000fe20008000000 */
[----:B------:R-:W-:Y:S01]  /*4420*/  @!P4 R2UR UR8, R0 ;  /* 0x000000000008c2ca */ /* 0x000fe200000e0000 */
[----:B------:R-:W-:Y:S01]  /*4430*/  IMAD.IADD R20, R8, 0x1, R94 ;  /* 0x0000000108147824 */ /* 0x000fe200078e025e */
[----:B------:R-:W-:Y:S01]  /*4440*/  @P3 R2UR UR36, R28 ;  /* 0x000000001c2432ca */ /* 0x000fe200000e0000 */
[----:B------:R-:W-:Y:S01]  /*4450*/  IMAD.IADD R21, R13, 0x1, R96 ;  /* 0x000000010d157824 */ /* 0x000fe200078e0260 */
[----:B------:R-:W-:Y:S02]  /*4460*/  SEL R0, RZ, 0x1, P0 ;  /* 0x00000001ff007807 */ /* 0x000fe40000000000 */
[----:B------:R-:W-:Y:S01]  /*4470*/  LOP3.LUT R31, R31, 0x1, RZ, 0x3c, !PT ;  /* 0x000000011f1f7812 */ /* 0x000fe200078e3cff */
[----:B------:R-:W-:Y:S01]  /*4480*/  IMAD.U32 R10, RZ, RZ, UR9 ;  /* 0x00000009ff0a7e24 */ /* 0x000fe2000f8e00ff */
[----:B------:R-:W-:Y:S01]  /*4490*/  @!UP1 UIADD3 UR9, UPT, UPT, UR7, 0x58, URZ ;  /* 0x0000005807099890 */ /* 0x000fe2000fffe0ff */
[----:B------:R-:W-:Y:S02]  /*44a0*/  LOP3.LUT R29, R29, R0, RZ, 0x3c, !PT ;  /* 0x000000001d1d7212 */ /* 0x000fe400078e3cff */
[----:B------:R-:W-:Y:S02]  /*44b0*/  SEL R30, R30, RZ, P0 ;  /* 0x000000ff1e1e7207 */ /* 0x000fe40000000000 */
[----:B------:R-:W-:Y:S01]  /*44c0*/  IMAD.U32 R11, RZ, RZ, UR8 ;  /* 0x00000008ff0b7e24 */ /* 0x000fe2000f8e00ff */
[----:B------:R-:W-:Y:S01]  /*44d0*/  @!P4 R2UR UR14, R10 ;  /* 0x000000000a0ec2ca */ /* 0x000fe200000e0000 */
[----:B------:R-:W-:Y:S01]  /*44e0*/  @!UP1 UIADD3 UR8, UPT, UPT, UR7, 0x1200, URZ ;  /* 0x0000120007089890 */ /* 0x000fe2000fffe0ff */
[----:B------:R-:W-:Y:S02]  /*44f0*/  VOTEU.ALL UP1, P4 ;  /* 0x0000000000ff7886 */ /* 0x000fe40002020000 */
[----:B------:R-:W-:Y:S11]  /*4500*/  @!P4 R2UR UR15, R11 ;  /* 0x000000000b0fc2ca */ /* 0x000ff600000e0000 */
[----:B------:R-:W-:Y:S02]  /*4510*/  @!UPT UIADD3 URZ, UPT, UPT, URZ, URZ, URZ ;  /* 0x000000fffffff290 */ /* 0x000fe4000fffe0ff */
[----:B------:R2:W-:Y:S01]  /*4520*/  @!UP1 UTMALDG.3D [UR8], [UR14], desc[UR20] ;  /* 0x000014080e0095b4 */ /* 0x0005e20008011000 */
[----:B------:R2:W-:Y:S01]  /*4530*/  @!P4 SYNCS.ARRIVE.TRANS64.RED.A0TR RZ, [UR7+0x58], R23 ;  /* 0x00005817ffffc9a7 */ /* 0x0005e20008300407 */
[----:B------:R-:W-:Y:S01]  /*4540*/  UPLOP3.LUT UP1, UPT, UPT, UPT, UPT, 0x80, 0x8 ;  /* 0x000000000008789c */ /* 0x000fe20003f2f070 */
[----:B------:R-:W-:Y:S01]  /*4550*/  SYNCS.ARRIVE.TRANS64.RED.A1T0 RZ, [UR13], RZ ;  /* 0x000000ffffff79a7 */ /* 0x000fe2000810040d */
[----:B------:R-:W-:Y:S09]  /*4560*/  @P3 BRA `(.L_x_77) ;  /* 0xfffffff400503947 */ /* 0x000ff2000383ffff */
[----:B------:R-:W-:-:S04]  /*4570*/  SHF.L.U32 R3, R31, 0x1f, RZ ;  /* 0x0000001f1f037819 */ /* 0x000fc800000006ff */
[----:B------:R-:W1:Y:S02]  /*4580*/  SYNCS.PHASECHK.TRANS64.TRYWAIT P0, [UR7+0x60], R3 ;  /* 0x00006003ff0075a7 */ /* 0x000e640008001107 */
[----:B-1----:R-:W-:Y:S05]  /*4590*/  @!P0 BRA `(.L_x_78) ;  /* 0x0000003000e88947 */ /* 0x002fea0003800000 */
.L_x_142:
[----:B-1----:R-:W-:-:S07]  /*45a0*/  MOV R0, UR7 ;  /* 0x0000000700007c02 */ /* 0x002fce0008000f00 */
.L_x_79:
[----:B-1----:R-:W-:-:S04]  /*45b0*/  SHF.L.U32 R3, R31, 0x1f, RZ ;  /* 0x0000001f1f037819 */ /* 0x002fc800000006ff */
[----:B------:R1:W3:Y:S03]  /*45c0*/  SYNCS.PHASECHK.TRANS64.TRYWAIT P0, [R0+URZ+0x68], R3 ;  /* 0x00006803000075a7 */ /* 0x0002e600080011ff */
[----:B---3--:R-:W-:Y:S05]  /*45d0*/  @!P0 NANOSLEEP.SYNCS 0x989680 ;  /* 0x009896800000895d */ /* 0x008fea0003900000 */
[----:B------:R-:W3:Y:S02]  /*45e0*/  @!P0 SYNCS.PHASECHK.TRANS64 P0, [R0+URZ+0x68], R3 ;  /* 0x00006803000085a7 */ /* 0x000ee400080010ff */
[----:B--23--:R-:W-:Y:S05]  /*45f0*/  @P0 EXIT ;  /* 0x000000000000094d */ /* 0x00cfea0003800000 */
[----:B------:R-:W-:Y:S05]  /*4600*/  BRA `(.L_x_79) ;  /* 0xfffffffc00e87947 */ /* 0x000fea000383ffff */
.L_x_68:
[----:B------:R-:W-:-:S06]  /*4610*/  UISETP.GE.AND UP1, UPT, UR8, 0x4, UPT ;  /* 0x000000040800788c */ /* 0x000fcc000bf26270 */
[----:B------:R-:W-:-:S13]  /*4620*/  PLOP3.LUT P0, PT, PT, PT, UP1, 0x80, 0x8 ;  /* 0x000000000008781c */ /* 0x000fda0003f0f018 */
[----:B------:R-:W-:Y:S05]  /*4630*/  @!P0 EXIT ;  /* 0x000000000000894d */ /* 0x000fea0003800000 */
[----:B------:R-:W-:Y:S01]  /*4640*/  BAR.SYNC.DEFER_BLOCKING 0x6, 0xa0 ;  /* 0x0182800000007b1d */ /* 0x000fe20000010000 */
[C---:B------:R-:W-:Y:S01]  /*4650*/  IMAD.SHL.U32 R7, R108.reuse, 0x40, RZ ;  /* 0x000000406c077824 */ /* 0x040fe200078e00ff */
[C---:B------:R-:W-:Y:S01]  /*4660*/  LOP3.LUT R110, R108.reuse, 0x60, RZ, 0xc0, !PT ;  /* 0x000000606c6e7812 */ /* 0x040fe200078ec0ff */
[C---:B------:R-:W-:Y:S01]  /*4670*/  IMAD.SHL.U32 R100, R108.reuse, 0x20, RZ ;  /* 0x000000206c647824 */ /* 0x040fe200078e00ff */
[----:B------:R-:W-:Y:S01]  /*4680*/  CS2R R106, SRZ ;  /* 0x00000000006a7805 */ /* 0x000fe2000001ff00 */
[C---:B------:R-:W-:Y:S01]  /*4690*/  IMAD.SHL.U32 R0, R108.reuse, 0x2, RZ ;  /* 0x000000026c007824 */ /* 0x040fe200078e00ff */
[----:B------:R-:W-:Y:S02]  /*46a0*/  UMOV UR49, 0x400 ;  /* 0x0000040000317882 */ /* 0x000fe40000000000 */
[----:B------:R-:W1:Y:S01]  /*46b0*/  LDC R99, c[0x0][0x370] ;  /* 0x0000dc00ff637b82 */ /* 0x000e620000000800 */
[----:B------:R-:W-:Y:S01]  /*46c0*/  ULEA UR49, UR37, UR49, 0x18 ;  /* 0x0000003125317291 */ /* 0x000fe2000f8ec0ff */
[----:B------:R-:W-:Y:S01]  /*46d0*/  LOP3.LUT R5, R7, 0x180, RZ, 0xc0, !PT ;  /* 0x0000018007057812 */ /* 0x000fe200078ec0ff */
[----:B------:R-:W-:Y:S01]  /*46e0*/  IMAD.U32 R46, R108, 0x10000, RZ ;  /* 0x000100006c2e7824 */ /* 0x000fe200078e00ff */
[----:B------:R-:W-:Y:S01]  /*46f0*/  LOP3.LUT R100, R100, 0xc00, RZ, 0xc0, !PT ;  /* 0x00000c0064647812 */ /* 0x000fe200078ec0ff */
[----:B------:R-:W-:Y:S01]  /*4700*/  UIADD3 UR4, UPT, UPT, UR49, 0x2200, URZ ;  /* 0x0000220031047890 */ /* 0x000fe2000fffe0ff */
[----:B------:R-:W-:Y:S01]  /*4710*/  LOP3.LUT R0, R5, 0x20, R0, 0xf8, !PT ;  /* 0x0000002005007812 */ /* 0x000fe200078ef800 */
[----:B------:R-:W-:Y:S01]  /*4720*/  IMAD.SHL.U32 R5, R108, 0x8, RZ ;  /* 0x000000086c057824 */ /* 0x000fe200078e00ff */
[----:B------:R-:W2:Y:S01]  /*4730*/  LDC R42, c[0x0][0xb0c] ;  /* 0x0002c300ff2a7b82 */ /* 0x000ea20000000800 */
[----:B------:R-:W-:Y:S01]  /*4740*/  LOP3.LUT R100, R100, 0x40, R7, 0xf8, !PT ;  /* 0x0000004064647812 */ /* 0x000fe200078ef807 */
[----:B------:R-:W-:Y:S01]  /*4750*/  IMAD.MOV.U32 R44, RZ, RZ, RZ ;  /* 0x000000ffff2c7224 */ /* 0x000fe200078e00ff */
[----:B------:R-:W-:Y:S01]  /*4760*/  LOP3.LUT R46, R46, 0x600000, RZ, 0xc0, !PT ;  /* 0x006000002e2e7812 */ /* 0x000fe200078ec0ff */
[----:B------:R-:W-:Y:S01]  /*4770*/  IMAD.MOV.U32 R112, RZ, RZ, RZ ;  /* 0x000000ffff707224 */ /* 0x000fe200078e00ff */
[----:B------:R-:W-:-:S02]  /*4780*/  LOP3.LUT R108, R108, 0x2, RZ, 0xc0, !PT ;  /* 0x000000026c6c7812 */ /* 0x000fc400078ec0ff */
[----:B------:R-:W-:Y:S02]  /*4790*/  CS2R R104, SRZ ;  /* 0x0000000000687805 */ /* 0x000fe4000001ff00 */
[----:B------:R-:W-:Y:S01]  /*47a0*/  LOP3.LUT R5, R0, 0x30, R5, 0x78, !PT ;  /* 0x0000003000057812 */ /* 0x000fe200078e7805 */
[----:B------:R-:W4:Y:S01]  /*47b0*/  LDC R97, c[0x0][0xb20] ;  /* 0x0002c800ff617b82 */ /* 0x000f220000000800 */
[----:B------:R-:W3:Y:S01]  /*47c0*/  LDS R3, [UR49+0x130] ;  /* 0x00013031ff037984 */ /* 0x000ee20008000800 */
[----:B------:R-:W-:Y:S01]  /*47d0*/  LOP3.LUT R100, R100, 0x200, R7, 0xf8, !PT ;  /* 0x0000020064647812 */ /* 0x000fe200078ef807 */
[----:B------:R-:W-:Y:S01]  /*47e0*/  IMAD.MOV R102, RZ, RZ, -R108 ;  /* 0x000000ffff667224 */ /* 0x000fe200078e0a6c */
[----:B------:R-:W1:Y:S01]  /*47f0*/  LDCU.64 UR52, c[0x0][0x348] ;  /* 0x00006900ff3477ac */ /* 0x000e620008000a00 */
[----:B------:R-:W-:Y:S01]  /*4800*/  IMAD.U32 R109, RZ, RZ, UR4 ;  /* 0x00000004ff6d7e24 */ /* 0x000fe2000f8e00ff */
[----:B------:R-:W-:Y:S02]  /*4810*/  LOP3.LUT R100, R100, R5, RZ, 0xfc, !PT ;  /* 0x0000000564647212 */ /* 0x000fe400078efcff */
[----:B------:R-:W1:Y:S01]  /*4820*/  LDC R41, c[0x0][0xb30] ;  /* 0x0002cc00ff297b82 */ /* 0x000e620000000800 */
[----:B------:R-:W1:Y:S01]  /*4830*/  LDCU.64 UR38, c[0x0][0x888] ;  /* 0x00011100ff2677ac */ /* 0x000e620008000a00 */
[----:B------:R-:W1:Y:S06]  /*4840*/  LDCU.64 UR44, c[0x0][0x890] ;  /* 0x00011200ff2c77ac */ /* 0x000e6c0008000a00 */
[----:B------:R-:W1:Y:S01]  /*4850*/  LDC.64 R92, c[0x0][0xb10] ;  /* 0x0002c400ff5c7b82 */ /* 0x000e620000000a00 */
[----:B------:R-:W-:-:S07]  /*4860*/  UIADD3 UR48, UPT, UPT, UR49, 0x200, URZ ;  /* 0x0000020031307890 */ /* 0x000fce000fffe0ff */
[----:B------:R-:W1:Y:S08]  /*4870*/  LDC.64 R38, c[0x0][0xb18] ;  /* 0x0002c600ff267b82 */ /* 0x000e700000000a00 */
[----:B------:R-:W1:Y:S08]  /*4880*/  LDC.64 R36, c[0x0][0xb28] ;  /* 0x0002ca00ff247b82 */ /* 0x000e700000000a00 */
[----:B------:R-:W1:Y:S01]  /*4890*/  LDC.64 R90, c[0x0][0x8b0] ;  /* 0x00022c00ff5a7b82 */ /* 0x000e620000000a00 */
[----:B---3--:R-:W-:-:S07]  /*48a0*/  IMAD.IADD R46, R3, 0x1, R46 ;  /* 0x00000001032e7824 */ /* 0x008fce00078e022e */
[----:B------:R-:W3:Y:S08]  /*48b0*/  LDC.64 R88, c[0x0][0x8a8] ;  /* 0x00022a00ff587b82 */ /* 0x000ef00000000a00 */
[----:B--2-4-:R-:W1:Y:S02]  /*48c0*/  LDC R98, c[0x0][0x374] ;  /* 0x0000dd00ff627b82 */ /* 0x014e640000000800 */
.L_x_105:
[----:B------:R-:W-:Y:S02]  /*48d0*/  LEA R0, R112, UR49, 0x3 ;  /* 0x0000003170007c11 */ /* 0x000fe4000f8e18ff */
[----:B------:R-:W-:Y:S02]  /*48e0*/  SHF.L.U32 R3, R106, 0x1f, RZ ;  /* 0x0000001f6a037819 */ /* 0x000fe400000006ff */
[----:B------:R-:W-:Y:S02]  /*48f0*/  LEA R16, R112, UR49, 0x4 ;  /* 0x0000003170107c11 */ /* 0x000fe4000f8e20ff */
[----:B------:R-:W2:Y:S02]  /*4900*/  SYNCS.PHASECHK.TRANS64.TRYWAIT P0, [R0+URZ+0x80], R3 ;  /* 0x00008003000075a7 */ /* 0x000ea400080011ff */
[----:B-12---:R-:W-:Y:S05]  /*4910*/  @!P0 BRA `(.L_x_80) ;  /* 0x0000003000208947 */ /* 0x006fea0003800000 */
.L_x_143:
[----:B------:R-:W4:Y:S01]  /*4920*/  LDC.64 R12, c[0x0][0xb10] ;  /* 0x0002c400ff0c7b82 */ /* 0x000f220000000a00 */
[----:B------:R-:W3:Y:S01]  /*4930*/  LDS.128 R16, [R16+0x110] ;  /* 0x0001100010107984 */ /* 0x000ee20000000c00 */
[----:B-1----:R-:W-:Y:S01]  /*4940*/  ISETP.NE.AND P1, PT, R41, 0x1, PT ;  /* 0x000000012900780c */ /* 0x002fe20003f25270 */
[----:B--2---:R-:W-:Y:S01]  /*4950*/  VIADD R0, R0, 0x90 ;  /* 0x0000009000007836 */ /* 0x004fe20000000000 */
[----:B------:R-:W-:Y:S04]  /*4960*/  ISETP.GE.AND P0, PT, R40, 0x1, PT ;  /* 0x000000012800780c */ /* 0x000fe80003f06270 */
[----:B------:R-:W1:Y:S01]  /*4970*/  LDC.64 R10, c[0x0][0xb18] ;  /* 0x0002c600ff0a7b82 */ /* 0x000e620000000a00 */
[----:B------:R-:W-:Y:S01]  /*4980*/  PRMT R0, RZ, 0x654, R0 ;  /* 0x00000654ff007816 */ /* 0x000fe20000000000 */
[----:B------:R-:W-:Y:S01]  /*4990*/  @!PT LDS RZ, [RZ] ;  /* 0x00000000fffff984 */ /* 0x000fe20000000800 */
[----:B------:R-:W-:Y:S01]  /*49a0*/  @!PT LDS RZ, [RZ] ;  /* 0x00000000fffff984 */ /* 0x000fe20000000800 */
[----:B------:R-:W-:Y:S01]  /*49b0*/  @!PT LDS RZ, [RZ] ;  /* 0x00000000fffff984 */ /* 0x000fe20000000800 */
[----:B------:R-:W-:Y:S01]  /*49c0*/  @!PT LDS RZ, [RZ] ;  /* 0x00000000fffff984 */ /* 0x000fe20000000800 */
[----:B------:R2:W-:Y:S06]  /*49d0*/  MEMBAR.ALL.CTA ;  /* 0x0000000000007992 */ /* 0x0005ec0000008000 */
[----:B--2---:R-:W2:Y:S01]  /*49e0*/  FENCE.VIEW.ASYNC.S ;  /* 0x00000000000073c6 */ /* 0x004ea20000000000 */
[----:B------:R-:W1:Y:S08]  /*49f0*/  @!P1 LDC R14, c[0x0][0xb20] ;  /* 0x0002c800ff0e9b82 */ /* 0x000e700000000800 */
[----:B------:R-:W1:Y:S01]  /*4a00*/  @!P1 LDC R9, c[0x0][0xb0c] ;  /* 0x0002c300ff099b82 */ /* 0x000e620000000800 */
[----:B--2---:R2:W-:Y:S01]  /*4a10*/  SYNCS.ARRIVE.TRANS64.RED.A1T0 RZ, [R0+URZ], RZ ;  /* 0x000000ff00ff79a7 */ /* 0x0045e200081004ff */
[----:B---3--:R-:W-:Y:S04]  /*4a20*/  LOP3.LUT P4, RZ, R18, 0x1, RZ, 0xc0, !PT ;  /* 0x0000000112ff7812 */ /* 0x008fe8000788c0ff */
[----:B------:R-:W-:Y:S09]  /*4a30*/  P2R R111, PR, RZ, 0x10 ;  /* 0x00000010ff6f7803 */ /* 0x000ff20000000000 */
[----:B------:R-:W-:Y:S02]  /*4a40*/  @P4 MOV R45, R16 ;  /* 0x00000010002d4202 */ /* 0x000fe40000000f00 */
[----:B------:R-:W-:Y:S01]  /*4a50*/  @P4 LOP3.LUT R43, R17, 0xffff, RZ, 0xc0, !PT ;  /* 0x0000ffff112b4812 */ /* 0x000fe200078ec0ff */
[----:B--2-4-:R-:W-:Y:S06]  /*4a60*/  @!P0 BRA `(.L_x_81) ;  /* 0x0000000000a48947 */ /* 0x014fec0003800000 */
[----:B------:R-:W-:Y:S01]  /*4a70*/  IMAD.HI.U32 R24, R98, R39, RZ ;  /* 0x0000002762187227 */ /* 0x000fe200078e00ff */
[----:B------:R-:W-:Y:S02]  /*4a80*/  ISETP.NE.AND P0, PT, R38, 0x1, PT ;  /* 0x000000012600780c */ /* 0x000fe40003f05270 */
[----:B------:R-:W-:Y:S01]  /*4a90*/  ISETP.NE.AND P2, PT, R40, 0x1, PT ;  /* 0x000000012800780c */ /* 0x000fe20003f45270 */
[-C--:B------:R-:W-:Y:S01]  /*4aa0*/  IMAD.HI.U32 R22, R99, R92.reuse, RZ ;  /* 0x0000005c63167227 */ /* 0x080fe200078e00ff */
[----:B------:R-:W-:Y:S02]  /*4ab0*/  SHF.R.U32.HI R23, RZ, R97, R24 ;  /* 0x00000061ff177219 */ /* 0x000fe40000011618 */
[----:B------:R-:W-:Y:S01]  /*4ac0*/  ISETP.NE.AND P3, PT, R42, 0x1, PT ;  /* 0x000000012a00780c */ /* 0x000fe20003f65270 */
[----:B------:R-:W-:Y:S01]  /*4ad0*/  IMAD.HI.U32 R28, R43, R39, RZ ;  /* 0x000000272b1c7227 */ /* 0x000fe200078e00ff */
[----:B------:R-:W-:Y:S02]  /*4ae0*/  SHF.R.U32.HI R22, RZ, R93, R22 ;  /* 0x0000005dff167219 */ /* 0x000fe40000011616 */
[----:B------:R-:W-:Y:S01]  /*4af0*/  SEL R3, R98, R23, !P0 ;  /* 0x0000001762037207 */ /* 0x000fe20004000000 */
[----:B------:R-:W-:Y:S01]  /*4b00*/  IMAD.HI.U32 R26, R45, R92, RZ ;  /* 0x0000005c2d1a7227 */ /* 0x000fe200078e00ff */
[----:B------:R-:W-:Y:S03]  /*4b10*/  SEL R7, R99, R22, !P3 ;  /* 0x0000001663077207 */ /* 0x000fe60005800000 */
[-C--:B------:R-:W-:Y:S01]  /*4b20*/  IMAD.HI.U32 R22, R3, R36.reuse, RZ ;  /* 0x0000002403167227 */ /* 0x080fe200078e00ff */
[----:B------:R-:W-:Y:S03]  /*4b30*/  SHF.R.U32.HI R26, RZ, R93, R26 ;  /* 0x0000005dff1a7219 */ /* 0x000fe6000001161a */
[----:B------:R-:W-:Y:S01]  /*4b40*/  IMAD.HI.U32 R24, R7, R36, RZ ;  /* 0x0000002407187227 */ /* 0x000fe200078e00ff */
[----:B------:R-:W-:Y:S02]  /*4b50*/  @P2 SHF.R.U32.HI R3, RZ, R37, R22 ;  /* 0x00000025ff032219 */ /* 0x000fe40000011616 */
[----:B------:R-:W-:Y:S02]  /*4b60*/  SHF.R.U32.HI R22, RZ, R97, R28 ;  /* 0x00000061ff167219 */ /* 0x000fe4000001161c */
[----:B------:R-:W-:Y:S01]  /*4b70*/  @P2 SHF.R.U32.HI R7, RZ, R37, R24 ;  /* 0x00000025ff072219 */ /* 0x000fe20000011618 */
[C---:B------:R-:W-:Y:S01]  /*4b80*/  IMAD R2, R40.reuse, R3, RZ ;  /* 0x0000000328027224 */ /* 0x040fe200078e02ff */
[----:B------:R-:W-:Y:S02]  /*4b90*/  SEL R5, R43, R22, !P0 ;  /* 0x000000162b057207 */ /* 0x000fe40004000000 */
[----:B------:R-:W-:Y:S01]  /*4ba0*/  SEL R3, R45, R26, !P3 ;  /* 0x0000001a2d037207 */ /* 0x000fe20005800000 */
[----:B------:R-:W-:Y:S01]  /*4bb0*/  IMAD R4, R40, R7, RZ ;  /* 0x0000000728047224 */ /* 0x000fe200078e02ff */
[C---:B------:R-:W-:Y:S01]  /*4bc0*/  ISETP.GE.AND P0, PT, R5.reuse, R2, PT ;  /* 0x000000020500720c */ /* 0x040fe20003f06270 */
[----:B------:R-:W-:Y:S03]  /*4bd0*/  IMAD.HI.U32 R6, R5, R36, RZ ;  /* 0x0000002405067227 */ /* 0x000fe600078e00ff */
[----:B------:R-:W-:Y:S01]  /*4be0*/  ISETP.GE.OR P0, PT, R3, R4, P0 ;  /* 0x000000040300720c */ /* 0x000fe20000706670 */
[----:B------:R-:W-:Y:S01]  /*4bf0*/  IMAD.MOV R4, RZ, RZ, -R3 ;  /* 0x000000ffff047224 */ /* 0x000fe200078e0a03 */
[-C--:B------:R-:W-:Y:S03]  /*4c00*/  SHF.R.U32.HI R6, RZ, R37.reuse, R6 ;  /* 0x00000025ff067219 */ /* 0x080fe60000011606 */
[----:B------:R-:W-:Y:S01]  /*4c10*/  IMAD R45, R42, R4, R45 ;  /* 0x000000042a2d7224 */ /* 0x000fe200078e022d */
[----:B------:R-:W-:Y:S05]  /*4c20*/  SEL R15, R5, R6, !P2 ;  /* 0x00000006050f7207 */ /* 0x000fea0005000000 */
[----:B------:R-:W-:Y:S02]  /*4c30*/  IMAD.MOV R6, RZ, RZ, -R15 ;  /* 0x000000ffff067224 */ /* 0x000fe400078e0a0f */
[C---:B------:R-:W-:Y:S04]  /*4c40*/  @!P0 IMAD.HI.U32 R2, R3.reuse, R36, RZ ;  /* 0x0000002403028227 */ /* 0x040fe800078e00ff */
[----:B------:R-:W-:Y:S01]  /*4c50*/  IMAD R6, R40, R6, R5 ;  /* 0x0000000628067224 */ /* 0x000fe200078e0205 */
[----:B------:R-:W-:Y:S04]  /*4c60*/  @!P0 SHF.R.U32.HI R2, RZ, R37, R2 ;  /* 0x00000025ff028219 */ /* 0x000fe80000011602 */
[----:B------:R-:W-:Y:S02]  /*4c70*/  @!P0 SEL R0, R3, R2, !P2 ;  /* 0x0000000203008207 */ /* 0x000fe40005000000 */
[----:B------:R-:W-:Y:S02]  /*4c80*/  IADD3 R2, PT, PT, -R5, RZ, RZ ;  /* 0x000000ff05027210 */ /* 0x000fe40007ffe1ff */
[----:B------:R-:W-:Y:S01]  /*4c90*/  @!P0 IADD3 R8, PT, PT, R15, -R0, RZ ;  /* 0x800000000f088210 */ /* 0x000fe20007ffe0ff */
[----:B------:R-:W-:Y:S02]  /*4ca0*/  @!P0 IMAD R0, R7, R6, R0 ;  /* 0x0000000607008224 */ /* 0x000fe400078e0200 */
[----:B------:R-:W-:Y:S02]  /*4cb0*/  IMAD R43, R38, R2, R43 ;  /* 0x00000002262b7224 */ /* 0x000fe400078e022b */
[----:B------:R-:W-:Y:S02]  /*4cc0*/  @!P0 IMAD R5, R8, R40, R3 ;  /* 0x0000002808058224 */ /* 0x000fe400078e0203 */
[----:B------:R-:W-:Y:S04]  /*4cd0*/  @!P0 IMAD.MOV.U32 R3, RZ, RZ, R0 ;  /* 0x000000ffff038224 */ /* 0x000fe800078e0000 */
[----:B------:R-:W-:Y:S02]  /*4ce0*/  IMAD R45, R3, R42, R45 ;  /* 0x0000002a032d7224 */ /* 0x000fe400078e022d */
[----:B------:R-:W-:Y:S07]  /*4cf0*/  IMAD R43, R5, R38, R43 ;  /* 0x00000026052b7224 */ /* 0x000fee00078e022b */
.L_x_81:
[----:B-1----:R-:W-:Y:S01]  /*4d00*/  @!P1 ISETP.NE.AND P0, PT, R10, 0x1, PT ;  /* 0x000000010a00980c */ /* 0x002fe20003f05270 */
[----:B------:R-:W-:Y:S01]  /*4d10*/  @!P1 IMAD.HI.U32 R0, R45, R12, RZ ;  /* 0x0000000c2d009227 */ /* 0x000fe200078e00ff */
[----:B------:R-:W-:Y:S01]  /*4d20*/  @!P1 ISETP.NE.AND P2, PT, R9, 0x1, PT ;  /* 0x000000010900980c */ /* 0x000fe20003f45270 */
[----:B------:R-:W-:Y:S01]  /*4d30*/  ULOP3.LUT UP0, URZ, UR48, 0x1b0, URZ, 0xc0, !UPT ;  /* 0x000001b030ff7892 */ /* 0x000fe2000f80c0ff */
[----:B------:R-:W-:Y:S01]  /*4d40*/  R2UR UR42, R21 ;  /* 0x00000000152a72ca */ /* 0x000fe200000e0000 */
[----:B------:R-:W-:Y:S01]  /*4d50*/  @!P1 IMAD.HI.U32 R3, R43, R11, RZ ;  /* 0x0000000b2b039227 */ /* 0x000fe200078e00ff */
[----:B------:R-:W-:Y:S02]  /*4d60*/  @!P1 SHF.R.U32.HI R0, RZ, R13, R0 ;  /* 0x0000000dff009219 */ /* 0x000fe40000011600 */
[----:B------:R-:W-:Y:S01]  /*4d70*/  R2UR UR41, R20 ;  /* 0x00000000142972ca */ /* 0x000fe200000e0000 */
[----:B------:R-:W-:Y:S01]  /*4d80*/  VIADD R112, R112, 0x1 ;  /* 0x0000000170707836 */ /* 0x000fe20000000000 */
[----:B------:R-:W-:Y:S02]  /*4d90*/  @!P1 SHF.R.U32.HI R2, RZ, R14, R3 ;  /* 0x0000000eff029219 */ /* 0x000fe40000011603 */
[----:B------:R-:W-:Y:S02]  /*4da0*/  @!P1 SEL R3, R45, R0, !P2 ;  /* 0x000000002d039207 */ /* 0x000fe40005000000 */
[----:B------:R-:W-:Y:S02]  /*4db0*/  @!P1 SEL R2, R43, R2, !P0 ;  /* 0x000000022b029207 */ /* 0x000fe40004000000 */
[----:B------:R-:W-:Y:S01]  /*4dc0*/  @P4 SHF.R.U32.HI R103, RZ, 0x10, R17 ;  /* 0x00000010ff674819 */ /* 0x000fe20000011611 */
[----:B------:R-:W-:Y:S02]  /*4dd0*/  USHF.L.U32 UR42, UR42, 0x6, URZ ;  /* 0x000000062a2a7899 */ /* 0x000fe400080006ff */
[----:B------:R-:W-:Y:S02]  /*4de0*/  @!P1 IMAD.IADD R0, R2, 0x1, -R3 ;  /* 0x0000000102009824 */ /* 0x000fe400078e0a03 */
[----:B------:R-:W-:Y:S01]  /*4df0*/  @!P1 IMAD.IADD R2, R3, 0x1, -R2 ;  /* 0x0000000103029824 */ /* 0x000fe200078e0a02 */
[----:B------:R-:W-:Y:S01]  /*4e00*/  USHF.L.U32 UR41, UR41, 0x7, URZ ;  /* 0x0000000729297899 */ /* 0x000fe200080006ff */
[----:B------:R-:W-:Y:S02]  /*4e10*/  @!P1 IMAD R45, R0, R9, R45 ;  /* 0x00000009002d9224 */ /* 0x000fe400078e022d */
[----:B------:R-:W-:Y:S01]  /*4e20*/  @!P1 IMAD R43, R2, R10, R43 ;  /* 0x0000000a022b9224 */ /* 0x000fe200078e022b */
[----:B------:R-:W-:Y:S08]  /*4e30*/  BRA.U !UP0, `(.L_x_82) ;  /* 0x0000000108407547 */ /* 0x000ff0000b800000 */
[----:B------:R-:W1:Y:S01]  /*4e40*/  LDCU.64 UR8, c[0x4][0x80] ;  /* 0x01001000ff0877ac */ /* 0x000e620008000a00 */
[----:B------:R-:W-:Y:S01]  /*4e50*/  MOV R3, 0x0 ;  /* 0x0000000000037802 */ /* 0x000fe20000000f00 */
[----:B------:R-:W-:Y:S02]  /*4e60*/  HFMA2 R12, -RZ, RZ, 0, 5.9604644775390625e-08 ;  /* 0x00000001ff0c7431 */ /* 0x000fe400000001ff */
[----:B------:R-:W-:Y:S02]  /*4e70*/  IMAD.MOV.U32 R8, RZ, RZ, 0x70 ;  /* 0x00000070ff087424 */ /* 0x000fe400078e00ff */
[----:B------:R-:W-:Y:S01]  /*4e80*/  IMAD.MOV.U32 R13, RZ, RZ, RZ ;  /* 0x000000ffff0d7224 */ /* 0x000fe200078e00ff */
[----:B------:R-:W2:Y:S01]  /*4e90*/  LDCU.64 UR6, c[0x4][0x88] ;  /* 0x01001100ff0677ac */ /* 0x000ea20008000a00 */
[----:B------:R-:W3:Y:S01]  /*4ea0*/  LDC.64 R2, c[0x4][R3] ;  /* 0x0100000003027b82 */ /* 0x000ee20000000a00 */
[----:B------:R-:W4:Y:S01]  /*4eb0*/  LDCU.64 UR4, c[0x4][0x8] ;  /* 0x01000100ff0477ac */ /* 0x000f220008000a00 */
[----:B-1----:R-:W-:Y:S01]  /*4ec0*/  MOV R5, UR9 ;  /* 0x0000000900057c02 */ /* 0x002fe20008000f00 */
[----:B------:R-:W-:Y:S01]  /*4ed0*/  IMAD.U32 R4, RZ, RZ, UR8 ;  /* 0x00000008ff047e24 */ /* 0x000fe2000f8e00ff */
[----:B--2---:R-:W-:Y:S01]  /*4ee0*/  MOV R7, UR7 ;  /* 0x0000000700077c02 */ /* 0x004fe20008000f00 */
[----:B------:R-:W-:Y:S01]  /*4ef0*/  IMAD.U32 R6, RZ, RZ, UR6 ;  /* 0x00000006ff067e24 */ /* 0x000fe2000f8e00ff */
[----:B----4-:R-:W-:Y:S01]  /*4f00*/  MOV R11, UR5 ;  /* 0x00000005000b7c02 */ /* 0x010fe20008000f00 */
[----:B------:R-:W-:Y:S02]  /*4f10*/  IMAD.U32 R10, RZ, RZ, UR4 ;  /* 0x00000004ff0a7e24 */ /* 0x000fe4000f8e00ff */
[----:B------:R-:W-:Y:S07]  /*4f20*/  LEPC R20, `(.L_x_82) ;  /* 0x000000001014794e */ /* 0x000fee0000000000 */
[----:B---3-5:R-:W-:Y:S05]  /*4f30*/  CALL.ABS.NOINC R2 ;  /* 0x0000000002007343 */ /* 0x028fea0003c00000 */
.L_x_82:
[----:B------:R-:W-:Y:S01]  /*4f40*/  LOP3.LUT P0, RZ, R109, 0x1b0, RZ, 0xc0, !PT ;  /* 0x000001b06dff7812 */ /* 0x000fe2000780c0ff */
[----:B------:R-:W-:Y:S11]  /*4f50*/  BSSY.RECONVERGENT B6, `(.L_x_83) ;  /* 0x0000013000067945 */ /* 0x000ff60003800200 */
[----:B------:R-:W-:Y:S01]  /*4f60*/  @!UPT UIADD3 URZ, UPT, UPT, URZ, URZ, URZ ;  /* 0x000000fffffff290 */ /* 0x000fe2000fffe0ff */
[----:B------:R-:W-:Y:S05]  /*4f70*/  @!P0 BRA `(.L_x_84) ;  /* 0x0000000000408947 */ /* 0x000fea0003800000 */
        /* <DEDUP_REMOVED lines=16> */
.L_x_84:
[----:B------:R-:W-:Y:S05]  /*5080*/  BSYNC.RECONVERGENT B6 ;  /* 0x0000000000067941 */ /* 0x000fea0003800200 */
.L_x_83:
[----:B------:R-:W-:Y:S01]  /*5090*/  ISETP.NE.U32.AND P4, PT, R90, RZ, PT ;  /* 0x000000ff5a00720c */ /* 0x000fe20003f85070 */
[----:B------:R-:W-:Y:S01]  /*50a0*/  UISETP.NE.AND UP2, UPT, UR50, URZ, UPT ;  /* 0x000000ff3200728c */ /* 0x000fe2000bf45270 */
[----:B------:R-:W-:Y:S01]  /*50b0*/  ISETP.NE.U32.AND P2, PT, RZ, UR38, PT ;  /* 0x00000026ff007c0c */ /* 0x000fe2000bf45070 */
[----:B------:R-:W-:Y:S01]  /*50c0*/  UISETP.NE.U32.AND UP1, UPT, UR44, URZ, UPT ;  /* 0x000000ff2c00728c */ /* 0x000fe2000bf25070 */
[----:B------:R-:W-:Y:S01]  /*50d0*/  ISETP.NE.AND.EX P4, PT, R91, RZ, PT, P4 ;  /* 0x000000ff5b00720c */ /* 0x000fe20003f85340 */
[----:B------:R-:W-:Y:S01]  /*50e0*/  UPLOP3.LUT UP0, UPT, UPT, UPT, UPT, 0x40, 0x4 ;  /* 0x000000000004789c */ /* 0x000fe20003f0e870 */
[----:B------:R-:W-:Y:S01]  /*50f0*/  ISETP.NE.AND.EX P2, PT, RZ, UR39, PT, P2 ;  /* 0x00000027ff007c0c */ /* 0x000fe2000bf45320 */
[----:B------:R-:W-:Y:S01]  /*5100*/  UISETP.NE.AND.EX UP1, UPT, UR45, URZ, UPT, UP1 ;  /* 0x000000ff2d00728c */ /* 0x000fe2000bf25310 */
[----:B------:R-:W-:Y:S04]  /*5110*/  PLOP3.LUT P1, PT, PT, PT, UP2, 0x80, 0x8 ;  /* 0x000000000008781c */ /* 0x000fe80003f2f028 */
[----:B------:R-:W-:Y:S06]  /*5120*/  @UP2 UPLOP3.LUT UP0, UPT, UPT, UPT, UP1, 0x80, 0x8 ;  /* 0x000000000008289c */ /* 0x000fec0003f0f010 */
[----:B------:R-:W-:Y:S01]  /*5130*/  PLOP3.LUT P0, PT, PT, PT, UP0, 0x80, 0x8 ;  /* 0x000000000008781c */ /* 0x000fe20003f0f008 */
[----:B------:R-:W-:Y:S01]  /*5140*/  @!UPT UIADD3 URZ, UPT, UPT, URZ, URZ, URZ ;  /* 0x000000fffffff290 */ /* 0x000fe2000fffe0ff */
[----:B------:R-:W-:Y:S11]  /*5150*/  BRA.U !UP1, `(.L_x_85) ;  /* 0x0000000109387547 */ /* 0x000ff6000b800000 */
[----:B------:R-:W-:Y:S01]  /*5160*/  UISETP.NE.U32.AND UP0, UPT, UR38, URZ, UPT ;  /* 0x000000ff2600728c */ /* 0x000fe2000bf05070 */
[----:B------:R-:W-:Y:S02]  /*5170*/  HFMA2 R0, -RZ, RZ, 0, 5.9604644775390625e-08 ;  /* 0x00000001ff007431 */ /* 0x000fe400000001ff */
[----:B------:R-:W-:Y:S01]  /*5180*/  IMAD.MOV.U32 R95, RZ, RZ, 0x1 ;  /* 0x00000001ff5f7424 */ /* 0x000fe200078e00ff */
[----:B------:R-:W-:Y:S06]  /*5190*/  UISETP.NE.AND.EX UP0, UPT, UR39, URZ, UPT, UP0 ;  /* 0x000000ff2700728c */ /* 0x000fec000bf05300 */
[----:B------:R-:W-:Y:S05]  /*51a0*/  PLOP3.LUT P3, PT, PT, PT, UP0, 0x80, 0x8 ;  /* 0x000000000008781c */ /* 0x000fea0003f6f008 */
[----:B------:R-:W1:Y:S01]  /*51b0*/  @UP0 LDCU.64 UR6, c[0x0][0x888] ;  /* 0x00011100ff0607ac */ /* 0x000e620008000a00 */
[----:B------:R-:W-:Y:S07]  /*51c0*/  @UP0 UIMAD UR4, UR36, UR44, URZ ;  /* 0x0000002c240402a4 */ /* 0x000fee000f8e02ff */
[----:B------:R-:W-:Y:S01]  /*51d0*/  @!P3 PRMT R95, R0, 0x7610, R95 ;  /* 0x00007610005fb816 */ /* 0x000fe2000000005f */
[----:B-1----:R-:W-:Y:S03]  /*51e0*/  @UP0 UIMAD.WIDE UR6, UR4, 0x4, UR6 ;  /* 0x00000004040608a5 */ /* 0x002fe6000f8e0206 */
[----:B------:R-:W1:Y:S03]  /*51f0*/  @!UP0 LDCU UR4, c[0x0][0x880] ;  /* 0x00011000ff0487ac */ /* 0x000e660008000800 */
[----:B------:R-:W-:Y:S01]  /*5200*/  IMAD.U32 R2, RZ, RZ, UR6 ;  /* 0x00000006ff027e24 */ /* 0x000fe2000f8e00ff */
[----:B------:R-:W-:Y:S05]  /*5210*/  MOV R3, UR7 ;  /* 0x0000000700037c02 */ /* 0x000fea0008000f00 */
[----:B-----5:R2:W5:Y:S02]  /*5220*/  @P3 LDG.E R49, desc[UR46][R2.64] ;  /* 0x0000002e02313981 */ /* 0x020564000c1e1900 */
[----:B-12---:R-:W-:Y:S02]  /*5230*/  @!P3 IMAD.U32 R49, RZ, RZ, UR4 ;  /* 0x00000004ff31be24 */ /* 0x006fe4000f8e00ff */
.L_x_85:
[----:B------:R-:W-:Y:S05]  /*5240*/  @!P4 BRA `(.L_x_86) ;  /* 0x000000000020c947 */ /* 0x000fea0003800000 */
[----:B------:R-:W-:Y:S04]  /*5250*/  ISETP.NE.U32.AND P3, PT, R88, RZ, PT ;  /* 0x000000ff5800720c */ /* 0x000fe80003f65070 */
[----:B------:R-:W-:Y:S11]  /*5260*/  ISETP.NE.AND.EX P3, PT, R89, RZ, PT, P3 ;  /* 0x000000ff5900720c */ /* 0x000ff60003f65330 */
[----:B------:R-:W-:Y:S02]  /*5270*/  @!UPT UIADD3 URZ, UPT, UPT, URZ, URZ, URZ ;  /* 0x000000fffffff290 */ /* 0x000fe4000fffe0ff */
[----:B------:R-:W1:Y:S01]  /*5280*/  @P3 LDC.64 R2, c[0x0][0x8a8] ;  /* 0x00022a00ff023b82 */ /* 0x000e620000000a00 */
[----:B------:R-:W-:Y:S04]  /*5290*/  @P3 IMAD R0, R90, UR36, RZ ;  /* 0x000000245a003c24 */ /* 0x000fe8000f8e02ff */
[----:B-1----:R-:W-:Y:S05]  /*52a0*/  @P3 IMAD.WIDE R2, R0, 0x4, R2 ;  /* 0x0000000400023825 */ /* 0x002fea00078e0202 */
[----:B-----5:R1:W5:Y:S02]  /*52b0*/  @P3 LDG.E R47, desc[UR46][R2.64] ;  /* 0x0000002e022f3981 */ /* 0x020364000c1e1900 */
[----:B-1----:R-:W2:Y:S02]  /*52c0*/  @!P3 LDC R47, c[0x0][0x8a0] ;  /* 0x00022800ff2fbb82 */ /* 0x002ea40000000800 */
.L_x_86:
[----:B-----5:R-:W-:Y:S01]  /*52d0*/  FSETP.NEU.AND P4, PT, R49, RZ, PT ;  /* 0x000000ff3100720b */ /* 0x020fe20003f8d000 */
[----:B------:R-:W-:Y:S01]  /*52e0*/  BSSY B1, `(.L_x_87) ;  /* 0x0000042000017945 */ /* 0x000fe20003800000 */
[----:B------:R-:W-:Y:S01]  /*52f0*/  SEL R7, RZ, 0xffffffff, P2 ;  /* 0xffffffffff077807 */ /* 0x000fe20001000000 */
[----:B------:R-:W-:Y:S01]  /*5300*/  IMAD.MOV.U32 R115, RZ, RZ, 0x1 ;  /* 0x00000001ff737424 */ /* 0x000fe200078e00ff */
[----:B------:R-:W-:Y:S02]  /*5310*/  LOP3.LUT P3, RZ, R95, 0xff, RZ, 0xc0, !PT ;  /* 0x000000ff5fff7812 */ /* 0x000fe4000786c0ff */
[----:B------:R-:W-:Y:S02]  /*5320*/  CS2R R86, SRZ ;  /* 0x0000000000567805 */ /* 0x000fe4000001ff00 */
[----:B------:R-:W-:Y:S02]  /*5330*/  @P1 SEL R4, RZ, 0xffffffff, P4 ;  /* 0xffffffffff041807 */ /* 0x000fe40002000000 */
[----:B------:R-:W-:Y:S02]  /*5340*/  CS2R R84, SRZ ;  /* 0x0000000000547805 */ /* 0x000fe4000001ff00 */
[----:B------:R-:W-:Y:S02]  /*5350*/  LEA R0, R105, UR49, 0x3 ;  /* 0x0000003169007c11 */ /* 0x000fe4000f8e18ff */
[----:B------:R-:W-:Y:S02]  /*5360*/  CS2R R82, SRZ ;  /* 0x0000000000527805 */ /* 0x000fe4000001ff00 */
[----:B------:R-:W-:Y:S02]  /*5370*/  @P0 SEL R4, R7, R4, !P3 ;  /* 0x0000000407040207 */ /* 0x000fe40005800000 */
[----:B------:R-:W-:Y:S02]  /*5380*/  CS2R R80, SRZ ;  /* 0x0000000000507805 */ /* 0x000fe4000001ff00 */
[----:B------:R-:W-:Y:S02]  /*5390*/  LEA R113, R44, UR49, 0x3 ;  /* 0x000000312c717c11 */ /* 0x000fe4000f8e18ff */
[----:B------:R-:W-:Y:S02]  /*53a0*/  @P1 LOP3.LUT R4, R4, 0x1, RZ, 0xc0, !PT ;  /* 0x0000000104041812 */ /* 0x000fe400078ec0ff */
[----:B------:R-:W-:Y:S02]  /*53b0*/  SHF.L.U32 R2, R107, 0x1f, RZ ;  /* 0x0000001f6b027819 */ /* 0x000fe400000006ff */
[----:B------:R-:W-:Y:S02]  /*53c0*/  ISETP.NE.U32.OR P6, PT, R4, 0x1, !P1 ;  /* 0x000000010400780c */ /* 0x000fe40004fc5470 */
[----:B------:R-:W-:Y:S02]  /*53d0*/  PLOP3.LUT P2, PT, PT, PT, UP1, 0x80, 0x8 ;  /* 0x000000000008781c */ /* 0x000fe40003f4f018 */
[----:B------:R-:W-:Y:S02]  /*53e0*/  LEA.HI R5, R44, R44, RZ, 0x1 ;  /* 0x0000002c2c057211 */ /* 0x000fe400078f08ff */
[----:B------:R-:W-:Y:S02]  /*53f0*/  SEL R4, RZ, 0xffffffff, P4 ;  /* 0xffffffffff047807 */ /* 0x000fe40002000000 */
[----:B------:R-:W-:Y:S01]  /*5400*/  P2R R114, PR, RZ, 0x40 ;  /* 0x00000040ff727803 */ /* 0x000fe20000000000 */
[C---:B------:R-:W-:Y:S01]  /*5410*/  IMAD.SHL.U32 R3, R5.reuse, 0x40, RZ ;  /* 0x0000004005037824 */ /* 0x040fe200078e00ff */
[----:B------:R-:W-:Y:S03]  /*5420*/  LOP3.LUT R5, R5, 0xffe, RZ, 0xc0, !PT ;  /* 0x00000ffe05057812 */ /* 0x000fe600078ec0ff */
[----:B------:R-:W-:Y:S02]  /*5430*/  @P6 SHF.L.U32 R9, R104, 0x1f, RZ ;  /* 0x0000001f68096819 */ /* 0x000fe400000006ff */
[----:B------:R-:W-:Y:S01]  /*5440*/  @P2 SEL R4, R7, R4, !P3 ;  /* 0x0000000407042207 */ /* 0x000fe20005800000 */
[----:B------:R-:W-:Y:S01]  /*5450*/  IMAD.IADD R48, R44, 0x1, -R5 ;  /* 0x000000012c307824 */ /* 0x000fe200078e0a05 */
[----:B------:R-:W1:Y:S01]  /*5460*/  @P6 SYNCS.PHASECHK.TRANS64.TRYWAIT P1, [R0+URZ+0x50], R9 ;  /* 0x00005009000065a7 */ /* 0x000e6200080211ff */
[----:B------:R-:W-:Y:S02]  /*5470*/  LOP3.LUT R3, R3, 0xffffff80, RZ, 0xc0, !PT ;  /* 0xffffff8003037812 */ /* 0x000fe400078ec0ff */
[----:B------:R-:W-:Y:S03]  /*5480*/  LOP3.LUT R4, R4, 0x1, RZ, 0xc0, !PT ;  /* 0x0000000104047812 */ /* 0x000fe600078ec0ff */
[----:B------:R-:W-:Y:S01]  /*5490*/  IMAD.IADD R3, R46, 0x1, R3 ;  /* 0x000000012e037824 */ /* 0x000fe200078e0203 */
[----:B------:R-:W-:Y:S03]  /*54a0*/  ISETP.NE.U32.AND P5, PT, R4, 0x1, PT ;  /* 0x000000010400780c */ /* 0x000fe60003fa5070 */
[----:B------:R-:W-:Y:S01]  /*54b0*/  IMAD R48, R48, 0x100000, R3 ;  /* 0x0010000030307824 */ /* 0x000fe200078e0203 */
[----:B------:R-:W-:Y:S01]  /*54c0*/  P2R R124, PR, RZ, 0x20 ;  /* 0x00000020ff7c7803 */ /* 0x000fe20000000000 */
[----:B------:R3:W4:Y:S01]  /*54d0*/  SYNCS.PHASECHK.TRANS64.TRYWAIT P0, [R113+URZ+0xa0], R2 ;  /* 0x0000a002710075a7 */ /* 0x00072200080011ff */
[----:B-1----:R-:W-:Y:S01]  /*54e0*/  @P6 SEL R115, RZ, 0x1, !P1 ;  /* 0x00000001ff736807 */ /* 0x002fe20004800000 */
[----:B---3--:R-:W-:Y:S06]  /*54f0*/  @!P6 BRA `(.L_x_88) ;  /* 0x000000000080e947 */ /* 0x008fec0003800000 */
[----:B------:R-:W-:Y:S01]  /*5500*/  @P5 IMAD R5, R105, 0x1000, R100 ;  /* 0x0000100069055824 */ /* 0x000fe200078e0264 */
[----:B------:R-:W-:Y:S01]  /*5510*/  ISETP.NE.AND P1, PT, R115, RZ, PT ;  /* 0x000000ff7300720c */ /* 0x000fe20003f25270 */
[----:B------:R-:W-:Y:S01]  /*5520*/  BSSY B0, `(.L_x_89) ;  /* 0x000000b000007945 */ /* 0x000fe20003800000 */
[----:B------:R-:W-:Y:S01]  /*5530*/  CS2R R82, SRZ ;  /* 0x0000000000527805 */ /* 0x000fe2000001ff00 */
[----:B------:R-:W-:Y:S01]  /*5540*/  @P5 VIADD R4, R5, UR49 ;  /* 0x0000003105045c36 */ /* 0x000fe20008000000 */
[----:B------:R-:W-:Y:S02]  /*5550*/  CS2R R80, SRZ ;  /* 0x0000000000507805 */ /* 0x000fe4000001ff00 */
[----:B------:R-:W-:Y:S02]  /*5560*/  CS2R R86, SRZ ;  /* 0x0000000000567805 */ /* 0x000fe4000001ff00 */
[----:B------:R-:W-:Y:S01]  /*5570*/  CS2R R84, SRZ ;  /* 0x0000000000547805 */ /* 0x000fe2000001ff00 */
[----:B------:R-:W-:Y:S04]  /*5580*/  @P5 IMAD R4, R108, -0x10, R4 ;  /* 0xfffffff06c045824 */ /* 0x000fe800078e0204 */
[----:B------:R-:W-:Y:S05]  /*5590*/  @P1 BRA `(.L_x_90) ;  /* 0x00000000000c1947 */ /* 0x000fea0003800000 */
[----:B------:R-:W-:Y:S04]  /*55a0*/  SHF.L.U32 R3, R104, 0x1f, RZ ;  /* 0x0000001f68037819 */ /* 0x000fe800000006ff */
[----:B------:R-:W1:Y:S02]  /*55b0*/  SYNCS.PHASECHK.TRANS64.TRYWAIT P1, [R0+URZ+0x50], R3 ;  /* 0x00005003000075a7 */ /* 0x000e6400080211ff */
[----:B-1----:R-:W-:Y:S05]  /*55c0*/  @!P1 BRA `(.L_x_91) ;  /* 0x0000002400089947 */ /* 0x002fea0003800000 */
.L_x_90:
[----:B------:R-:W-:Y:S05]  /*55d0*/  BSYNC B0 ;  /* 0x0000000000007941 */ /* 0x000fea0003800000 */
.L_x_89:
[----:B------:R-:W-:Y:S01]  /*55e0*/  ISETP.NE.AND P1, PT, R124, RZ, PT ;  /* 0x000000ff7c00720c */ /* 0x000fe20003f25270 */
[----:B-1----:R-:W-:Y:S02]  /*55f0*/  VIADD R3, R0, 0x60 ;  /* 0x0000006000037836 */ /* 0x002fe40000000000 */
[----:B------:R-:W-:Y:S02]  /*5600*/  IMAD.U32 R0, RZ, RZ, UR37 ;  /* 0x00000025ff007e24 */ /* 0x000fe4000f8e00ff */
[----:B------:R-:W-:Y:S03]  /*5610*/  VIADD R105, R105, 0x1 ;  /* 0x0000000169697836 */ /* 0x000fe60000000000 */
[----:B------:R-:W-:Y:S05]  /*5620*/  PRMT R0, R0, 0x654, R3 ;  /* 0x0000065400007816 */ /* 0x000fea0000000003 */
[----:B------:R1:W3:Y:S04]  /*5630*/  @P1 LDS.128 R80, [R5+UR49+0x200] ;  /* 0x0002003105501984 */ /* 0x0002e80008000c00 */
[----:B------:R1:W1:Y:S01]  /*5640*/  @P1 LDS.128 R84, [R4+0x210] ;  /* 0x0002100004541984 */ /* 0x0002620000000c00 */
[C---:B------:R-:W-:Y:S01]  /*5650*/  ISETP.NE.AND P1, PT, R105.reuse, 0x2, PT ;  /* 0x000000026900780c */ /* 0x040fe20003f25270 */
[----:B------:R-:W-:Y:S01]  /*5660*/  @!PT LDS RZ, [RZ] ;  /* 0x00000000fffff984 */ /* 0x000fe20000000800 */
[----:B------:R-:W-:Y:S01]  /*5670*/  @!PT LDS RZ, [RZ] ;  /* 0x00000000fffff984 */ /* 0x000fe20000000800 */
[----:B------:R-:W-:Y:S01]  /*5680*/  @!PT LDS RZ, [RZ] ;  /* 0x00000000fffff984 */ /* 0x000fe20000000800 */
[----:B------:R-:W-:Y:S01]  /*5690*/  @!PT LDS RZ, [RZ] ;  /* 0x00000000fffff984 */ /* 0x000fe20000000800 */
[----:B------:R5:W-:Y:S06]  /*56a0*/  MEMBAR.ALL.CTA ;  /* 0x0000000000007992 */ /* 0x000bec0000008000 */
[----:B-----5:R-:W5:Y:S01]  /*56b0*/  FENCE.VIEW.ASYNC.S ;  /* 0x00000000000073c6 */ /* 0x020f620000000000 */
[----:B------:R-:W-:Y:S02]  /*56c0*/  SEL R3, RZ, 0x1, P1 ;  /* 0x00000001ff037807 */ /* 0x000fe40000800000 */
[----:B------:R-:W-:Y:S02]  /*56d0*/  SEL R105, R105, RZ, P1 ;  /* 0x000000ff69697207 */ /* 0x000fe40000800000 */
[----:B------:R-:W-:Y:S01]  /*56e0*/  LOP3.LUT R104, R104, R3, RZ, 0x3c, !PT ;  /* 0x0000000368687212 */ /* 0x000fe200078e3cff */
[----:B-----5:R1:W-:Y:S06]  /*56f0*/  SYNCS.ARRIVE.TRANS64.RED.A1T0 RZ, [R0+URZ], RZ ;  /* 0x000000ff00ff79a7 */ /* 0x0203ec00081004ff */
.L_x_88:
[----:B------:R-:W-:Y:S05]  /*5700*/  BSYNC B1 ;  /* 0x0000000000017941 */ /* 0x000fea0003800000 */
.L_x_87:
[----:B-1----:R-:W-:Y:S04]  /*5710*/  SHF.R.U32.HI R0, RZ, 0x15, R48 ;  /* 0x00000015ff007819 */ /* 0x002fe80000011630 */
[----:B------:R-:W-:Y:S01]  /*5720*/  LOP3.LUT P1, RZ, R0, 0x3, R101, 0x48, !PT ;  /* 0x0000000300ff7812 */ /* 0x000fe20007824865 */
[----:B------:R-:W-:Y:S01]  /*5730*/  @!UPT UIADD3 URZ, UPT, UPT, URZ, URZ, URZ ;  /* 0x000000fffffff290 */ /* 0x000fe2000fffe0ff */
[----:B----4-:R-:W-:Y:S11]  /*5740*/  @P0 BRA `(.L_x_92) ;  /* 0x0000000000080947 */ /* 0x010ff60003800000 */
[----:B------:R-:W1:Y:S02]  /*5750*/  SYNCS.PHASECHK.TRANS64.TRYWAIT P0, [R113+URZ+0xa0], R2 ;  /* 0x0000a002710075a7 */ /* 0x000e6400080011ff */
[----:B-1----:R-:W-:Y:S05]  /*5760*/  @!P0 BRA `(.L_x_93) ;  /* 0x0000002000b48947 */ /* 0x002fea0003800000 */
.L_x_92:
[----:B------:R-:W-:Y:S05]  /*5770*/  @!P1 BRA `(.L_x_94) ;  /* 0x0000000000409947 */ /* 0x000fea0003800000 */
[----:B------:R-:W4:Y:S01]  /*5780*/  LDCU.64 UR8, c[0x4][0x70] ;  /* 0x01000e00ff0877ac */ /* 0x000f220008000a00 */
[----:B------:R-:W-:Y:S01]  /*5790*/  MOV R3, 0x0 ;  /* 0x0000000000037802 */ /* 0x000fe20000000f00 */
[----:B------:R-:W-:Y:S02]  /*57a0*/  HFMA2 R12, -RZ, RZ, 0, 5.9604644775390625e-08 ;  /* 0x00000001ff0c7431 */ /* 0x000fe400000001ff */
[----:B------:R-:W-:Y:S02]  /*57b0*/  IMAD.MOV.U32 R8, RZ, RZ, 0x192 ;  /* 0x00000192ff087424 */ /* 0x000fe400078e00ff */
[----:B------:R-:W-:Y:S01]  /*57c0*/  IMAD.MOV.U32 R13, RZ, RZ, RZ ;  /* 0x000000ffff0d7224 */ /* 0x000fe200078e00ff */
[----:B------:R-:W5:Y:S01]  /*57d0*/  LDCU.64 UR6, c[0x4][0x78] ;  /* 0x01000f00ff0677ac */ /* 0x000f620008000a00 */
[----:B-1----:R-:W1:Y:S01]  /*57e0*/  LDC.64 R2, c[0x4][R3] ;  /* 0x0100000003027b82 */ /* 0x002e620000000a00 */
[----:B------:R-:W2:Y:S01]  /*57f0*/  LDCU.64 UR4, c[0x4][0x10] ;  /* 0x01000200ff0477ac */ /* 0x000ea20008000a00 */
[----:B----4-:R-:W-:Y:S01]  /*5800*/  MOV R5, UR9 ;  /* 0x0000000900057c02 */ /* 0x010fe20008000f00 */
[----:B------:R-:W-:Y:S01]  /*5810*/  IMAD.U32 R4, RZ, RZ, UR8 ;  /* 0x00000008ff047e24 */ /* 0x000fe2000f8e00ff */
[----:B-----5:R-:W-:Y:S01]  /*5820*/  MOV R7, UR7 ;  /* 0x0000000700077c02 */ /* 0x020fe20008000f00 */
[----:B------:R-:W-:Y:S01]  /*5830*/  IMAD.U32 R6, RZ, RZ, UR6 ;  /* 0x00000006ff067e24 */ /* 0x000fe2000f8e00ff */
[----:B--2---:R-:W-:Y:S01]  /*5840*/  MOV R11, UR5 ;  /* 0x00000005000b7c02 */ /* 0x004fe20008000f00 */
[----:B------:R-:W-:Y:S02]  /*5850*/  IMAD.U32 R10, RZ, RZ, UR4 ;  /* 0x00000004ff0a7e24 */ /* 0x000fe4000f8e00ff */
[----:B------:R-:W-:Y:S07]  /*5860*/  LEPC R20, `(.L_x_94) ;  /* 0x000000001014794e */ /* 0x000fee0000000000 */
[----:B-1-3--:R-:W-:Y:S05]  /*5870*/  CALL.ABS.NOINC R2 ;  /* 0x0000000002007343 */ /* 0x00afea0003c00000 */
.L_x_94:
[-C--:B---3--:R-:W-:Y:S01]  /*5880*/  F2FP.F16.E5M2.UNPACK_B R51, R80.reuse ;  /* 0x00000050ff33723e */ /* 0x088fe200020004ff */
[----:B------:R-:W-:Y:S05]  /*5890*/  WARPSYNC.ALL ;  /* 0x0000000000007948 */ /* 0x000fea0003800000 */
[----:B------:R-:W-:Y:S01]  /*58a0*/  R2UR UR4, R48 ;  /* 0x00000000300472ca */ /* 0x000fe200000e0000 */
[--C-:B------:R-:W-:Y:S01]  /*58b0*/  HADD2.F32 R50, -RZ, R51.reuse.H0_H0 ;  /* 0x20000033ff327230 */ /* 0x100fe20000004100 */
[----:B------:R-:W-:Y:S01]  /*58c0*/  F2FP.F16.E5M2.UNPACK_B R53, R80.H1 ;  /* 0x00000050ff35723e */ /* 0x000fe200030004ff */
[----:B------:R-:W-:Y:S01]  /*58d0*/  HADD2.F32 R51, -RZ, R51.H1_H1 ;  /* 0x30000033ff337230 */ /* 0x000fe20000004100 */
[-C--:B------:R-:W-:Y:S01]  /*58e0*/  F2FP.F16.E5M2.UNPACK_B R55, R81.reuse ;  /* 0x00000051ff37723e */ /* 0x080fe200020004ff */
[----:B------:R-:W-:Y:S01]  /*58f0*/  BSSY.RECONVERGENT B0, `(.L_x_95) ;  /* 0x0000099000007945 */ /* 0x000fe20003800200 */
[----:B------:R-:W-:Y:S01]  /*5900*/  F2FP.F16.E5M2.UNPACK_B R57, R81.H1 ;  /* 0x00000051ff39723e */ /* 0x000fe200030004ff */
[--C-:B------:R-:W-:Y:S01]  /*5910*/  HADD2.F32 R52, -RZ, R53.reuse.H0_H0 ;  /* 0x20000035ff347230 */ /* 0x100fe20000004100 */
[-C--:B------:R-:W-:Y:S01]  /*5920*/  F2FP.F16.E5M2.UNPACK_B R59, R82.reuse ;  /* 0x00000052ff3b723e */ /* 0x080fe200020004ff */
[----:B------:R-:W-:Y:S01]  /*5930*/  HADD2.F32 R54, -RZ, R53.H1_H1 ;  /* 0x30000035ff367230 */ /* 0x000fe20000004100 */
[----:B------:R-:W-:Y:S01]  /*5940*/  F2FP.F16.E5M2.UNPACK_B R61, R82.H1 ;  /* 0x00000052ff3d723e */ /* 0x000fe200030004ff */
[--C-:B------:R-:W-:Y:S01]  /*5950*/  HADD2.F32 R53, -RZ, R55.reuse.H0_H0 ;  /* 0x20000037ff357230 */ /* 0x100fe20000004100 */
[-C--:B------:R-:W-:Y:S01]  /*5960*/  F2FP.F16.E5M2.UNPACK_B R63, R83.reuse ;  /* 0x00000053ff3f723e */ /* 0x080fe200020004ff */
[----:B------:R-:W-:Y:S01]  /*5970*/  LDTM.16dp32bit_t0_t15.x32 R4, tmem[UR4] ;  /* 0x00000004000479ee */ /* 0x000fe20008a80000 */
[----:B------:R-:W2:Y:S01]  /*5980*/  LDTM.16dp32bit_t16_t31.x32 R4, tmem[UR4+0x20] ;  /* 0x00002004000479ee */ /* 0x000ea20008aa0000 */
[----:B------:R-:W-:Y:S01]  /*5990*/  SHF.L.U32 R125, R102, 0x4, RZ ;  /* 0x00000004667d7819 */ /* 0x000fe200000006ff */
[----:B------:R-:W-:Y:S01]  /*59a0*/  HADD2.F32 R56, -RZ, R55.H1_H1 ;  /* 0x30000037ff387230 */ /* 0x000fe20000004100 */
[----:B------:R-:W-:Y:S01]  /*59b0*/  ISETP.NE.AND P6, PT, R114, RZ, PT ;  /* 0x000000ff7200720c */ /* 0x000fe20003fc5270 */
[----:B------:R-:W-:Y:S01]  /*59c0*/  HADD2.F32 R60, -RZ, R59.H1_H1 ;  /* 0x3000003bff3c7230 */ /* 0x000fe20000004100 */
[----:B------:R-:W-:Y:S01]  /*59d0*/  IADD3 R114, PT, PT, R100, UR49, RZ ;  /* 0x0000003164727c10 */ /* 0x000fe2000fffe0ff */
[----:B------:R-:W-:Y:S01]  /*59e0*/  HADD2.F32 R64, -RZ, R63.H1_H1 ;  /* 0x3000003fff407230 */ /* 0x000fe20000004100 */
[----:B------:R-:W-:Y:S01]  /*59f0*/  F2FP.F16.E5M2.UNPACK_B R65, R83.H1 ;  /* 0x00000053ff41723e */ /* 0x000fe200030004ff */
[--C-:B------:R-:W-:Y:S01]  /*5a00*/  HADD2.F32 R55, -RZ, R57.reuse.H0_H0 ;  /* 0x20000039ff377230 */ /* 0x100fe20000004100 */
[----:B------:R-:W-:Y:S01]  /*5a10*/  IADD3 R114, PT, PT, R114, R125, RZ ;  /* 0x0000007d72727210 */ /* 0x000fe20007ffe0ff */
[----:B------:R-:W-:Y:S01]  /*5a20*/  HADD2.F32 R58, -RZ, R57.H1_H1 ;  /* 0x30000039ff3a7230 */ /* 0x000fe20000004100 */
[-C--:B------:R-:W-:Y:S01]  /*5a30*/  F2FP.F16.E5M2.UNPACK_B R67, R84.reuse ;  /* 0x00000054ff43723e */ /* 0x080fe200020004ff */
[----:B------:R-:W-:Y:S01]  /*5a40*/  HADD2.F32 R57, -RZ, R59.H0_H0 ;  /* 0x2000003bff397230 */ /* 0x000fe20000004100 */
[----:B------:R-:W-:Y:S01]  /*5a50*/  F2FP.F16.E5M2.UNPACK_B R69, R84.H1 ;  /* 0x00000054ff45723e */ /* 0x000fe200030004ff */
[----:B------:R-:W-:Y:S01]  /*5a60*/  HADD2.F32 R59, -RZ, R61.H0_H0 ;  /* 0x2000003dff3b7230 */ /* 0x000fe20000004100 */
[-C--:B------:R-:W-:Y:S01]  /*5a70*/  F2FP.F16.E5M2.UNPACK_B R71, R85.reuse ;  /* 0x00000055ff47723e */ /* 0x080fe200020004ff */
[----:B------:R-:W-:Y:S01]  /*5a80*/  HADD2.F32 R68, -RZ, R67.H1_H1 ;  /* 0x30000043ff447230 */ /* 0x000fe20000004100 */
[----:B------:R-:W-:Y:S01]  /*5a90*/  F2FP.F16.E5M2.UNPACK_B R73, R85.H1 ;  /* 0x00000055ff49723e */ /* 0x000fe200030004ff */
[----:B------:R-:W-:Y:S01]  /*5aa0*/  HADD2.F32 R62, -RZ, R61.H1_H1 ;  /* 0x3000003dff3e7230 */ /* 0x000fe20000004100 */
[-C--:B------:R-:W-:Y:S01]  /*5ab0*/  F2FP.F16.E5M2.UNPACK_B R75, R86.reuse ;  /* 0x00000056ff4b723e */ /* 0x080fe200020004ff */
[----:B------:R-:W-:Y:S01]  /*5ac0*/  HADD2.F32 R61, -RZ, R63.H0_H0 ;  /* 0x2000003fff3d7230 */ /* 0x000fe20000004100 */
[----:B------:R-:W-:Y:S01]  /*5ad0*/  F2FP.F16.E5M2.UNPACK_B R77, R86.H1 ;  /* 0x00000056ff4d723e */ /* 0x000fe200030004ff */
[----:B------:R-:W-:Y:S01]  /*5ae0*/  HADD2.F32 R72, -RZ, R71.H1_H1 ;  /* 0x30000047ff487230 */ /* 0x000fe20000004100 */
[----:B------:R-:W-:Y:S01]  /*5af0*/  F2FP.F16.E5M2.UNPACK_B R79, R87.H1 ;  /* 0x00000057ff4f723e */ /* 0x000fe200030004ff */
[C---:B--2---:R-:W-:Y:S01]  /*5b00*/  FMUL R0, R47.reuse, R4 ;  /* 0x000000042f007220 */ /* 0x044fe20000400000 */
[C---:B-1----:R-:W-:Y:S01]  /*5b10*/  FMUL R2, R47.reuse, R5 ;  /* 0x000000052f027220 */ /* 0x042fe20000400000 */
[C---:B------:R-:W-:Y:S01]  /*5b20*/  FMUL R4, R47.reuse, R8 ;  /* 0x000000082f047220 */ /* 0x040fe20000400000 */
[----:B------:R-:W-:Y:S01]  /*5b30*/  FMUL R5, R47, R9 ;  /* 0x000000092f057220 */ /* 0x000fe20000400000 */
[C---:B------:R-:W-:Y:S01]  /*5b40*/  FFMA R0, R49.reuse, R50, R0 ;  /* 0x0000003231007223 */ /* 0x040fe20000000000 */
[----:B------:R-:W-:Y:S01]  /*5b50*/  FFMA R2, R49, R51, R2 ;  /* 0x0000003331027223 */ /* 0x000fe20000000002 */
[C---:B------:R-:W-:Y:S01]  /*5b60*/  FMUL R8, R47.reuse, R12 ;  /* 0x0000000c2f087220 */ /* 0x040fe20000400000 */
[C---:B------:R-:W-:Y:S01]  /*5b70*/  FMUL R9, R47.reuse, R13 ;  /* 0x0000000d2f097220 */ /* 0x040fe20000400000 */
[C---:B------:R-:W-:Y:S01]  /*5b80*/  FMUL R12, R47.reuse, R16 ;  /* 0x000000102f0c7220 */ /* 0x040fe20000400000 */
[C---:B------:R-:W-:Y:S01]  /*5b90*/  FMUL R13, R47.reuse, R17 ;  /* 0x000000112f0d7220 */ /* 0x040fe20000400000 */
[C---:B------:R-:W-:Y:S01]  /*5ba0*/  FMUL R16, R47.reuse, R20 ;  /* 0x000000142f107220 */ /* 0x040fe20000400000 */
[C---:B------:R-:W-:Y:S01]  /*5bb0*/  FMUL R17, R47.reuse, R21 ;  /* 0x000000152f117220 */ /* 0x040fe20000400000 */
[C---:B------:R-:W-:Y:S01]  /*5bc0*/  FMUL R20, R47.reuse, R24 ;  /* 0x000000182f147220 */ /* 0x040fe20000400000 */
[C---:B------:R-:W-:Y:S01]  /*5bd0*/  FMUL R21, R47.reuse, R25 ;  /* 0x000000192f157220 */ /* 0x040fe20000400000 */
[----:B------:R-:W-:Y:S02]  /*5be0*/  HADD2.F32 R76, -RZ, R75.H1_H1 ;  /* 0x3000004bff4c7230 */ /* 0x000fe40000004100 */
[C---:B------:R-:W-:Y:S01]  /*5bf0*/  FMUL R24, R47.reuse, R28 ;  /* 0x0000001c2f187220 */ /* 0x040fe20000400000 */
[C---:B------:R-:W-:Y:S01]  /*5c00*/  FMUL R25, R47.reuse, R29 ;  /* 0x0000001d2f197220 */ /* 0x040fe20000400000 */
[C---:B------:R-:W-:Y:S01]  /*5c10*/  FMUL R28, R47.reuse, R32 ;  /* 0x000000202f1c7220 */ /* 0x040fe20000400000 */
[C---:B------:R-:W-:Y:S01]  /*5c20*/  FMUL R29, R47.reuse, R33 ;  /* 0x000000212f1d7220 */ /* 0x040fe20000400000 */
[C---:B------:R-:W-:Y:S01]  /*5c30*/  FMUL R3, R47.reuse, R6 ;  /* 0x000000062f037220 */ /* 0x040fe20000400000 */
[C---:B------:R-:W-:Y:S01]  /*5c40*/  FMUL R7, R47.reuse, R7 ;  /* 0x000000072f077220 */ /* 0x040fe20000400000 */
[C---:B------:R-:W-:Y:S01]  /*5c50*/  FMUL R6, R47.reuse, R10 ;  /* 0x0000000a2f067220 */ /* 0x040fe20000400000 */
[----:B------:R-:W-:Y:S01]  /*5c60*/  FMUL R11, R47, R11 ;  /* 0x0000000b2f0b7220 */ /* 0x000fe20000400000 */
[C---:B------:R-:W-:Y:S01]  /*5c70*/  FFMA R3, R49.reuse, R52, R3 ;  /* 0x0000003431037223 */ /* 0x040fe20000000003 */
[C---:B------:R-:W-:Y:S01]  /*5c80*/  FFMA R7, R49.reuse, R54, R7 ;  /* 0x0000003631077223 */ /* 0x040fe20000000007 */
[C---:B------:R-:W-:Y:S01]  /*5c90*/  FFMA R4, R49.reuse, R53, R4 ;  /* 0x0000003531047223 */ /* 0x040fe20000000004 */
[----:B------:R-:W-:Y:S01]  /*5ca0*/  F2FP.F16.E5M2.UNPACK_B R50, R87 ;  /* 0x00000057ff32723e */ /* 0x000fe200020004ff */
[C---:B------:R-:W-:Y:S01]  /*5cb0*/  FFMA R5, R49.reuse, R56, R5 ;  /* 0x0000003831057223 */ /* 0x040fe20000000005 */
[----:B------:R-:W-:Y:S01]  /*5cc0*/  FFMA R6, R49, R55, R6 ;  /* 0x0000003731067223 */ /* 0x000fe20000000006 */
[----:B------:R-:W-:Y:S01]  /*5cd0*/  F2FP.SATFINITE.E5M2.F32.PACK_AB_MERGE_C R117, R7, R3, RZ ;  /* 0x000000030775723e */ /* 0x000fe200048060ff */
[C---:B------:R-:W-:Y:S01]  /*5ce0*/  FFMA R11, R49.reuse, R58, R11 ;  /* 0x0000003a310b7223 */ /* 0x040fe2000000000b */
[C---:B------:R-:W-:Y:S01]  /*5cf0*/  FFMA R8, R49.reuse, R57, R8 ;  /* 0x0000003931087223 */ /* 0x040fe20000000008 */
[----:B------:R-:W-:Y:S01]  /*5d00*/  ISETP.NE.AND P0, PT, R110, RZ, PT ;  /* 0x000000ff6e00720c */ /* 0x000fe20003f05270 */
[----:B------:R-:W-:Y:S01]  /*5d10*/  FFMA R9, R49, R60, R9 ;  /* 0x0000003c31097223 */ /* 0x000fe20000000009 */
[----:B------:R-:W-:Y:S01]  /*5d20*/  F2FP.SATFINITE.E5M2.F32.PACK_AB_MERGE_C R116, R2, R0, R117 ;  /* 0x000000000274723e */ /* 0x000fe20004806075 */
[--C-:B------:R-:W-:Y:S01]  /*5d30*/  HADD2.F32 R51, -RZ, R50.reuse.H0_H0 ;  /* 0x20000032ff337230 */ /* 0x100fe20000004100 */
[----:B------:R-:W-:Y:S01]  /*5d40*/  F2FP.SATFINITE.E5M2.F32.PACK_AB_MERGE_C R117, R11, R6, RZ ;  /* 0x000000060b75723e */ /* 0x000fe200048060ff */
[----:B------:R-:W-:Y:S02]  /*5d50*/  HADD2.F32 R50, -RZ, R50.H1_H1 ;  /* 0x30000032ff327230 */ /* 0x000fe40000004100 */
[C---:B------:R-:W-:Y:S01]  /*5d60*/  FMUL R10, R47.reuse, R14 ;  /* 0x0000000e2f0a7220 */ /* 0x040fe20000400000 */
[----:B------:R-:W-:Y:S01]  /*5d70*/  FMUL R15, R47, R15 ;  /* 0x0000000f2f0f7220 */ /* 0x000fe20000400000 */
[--C-:B------:R-:W-:Y:S01]  /*5d80*/  HADD2.F32 R63, -RZ, R65.reuse.H0_H0 ;  /* 0x20000041ff3f7230 */ /* 0x100fe20000004100 */
[----:B------:R-:W-:Y:S01]  /*5d90*/  F2FP.SATFINITE.E5M2.F32.PACK_AB_MERGE_C R117, R5, R4, R117 ;  /* 0x000000040575723e */ /* 0x000fe20004806075 */
[C---:B------:R-:W-:Y:S01]  /*5da0*/  FFMA R10, R49.reuse, R59, R10 ;  /* 0x0000003b310a7223 */ /* 0x040fe2000000000a */
[C---:B------:R-:W-:Y:S01]  /*5db0*/  FFMA R15, R49.reuse, R62, R15 ;  /* 0x0000003e310f7223 */ /* 0x040fe2000000000f */
[C---:B------:R-:W-:Y:S01]  /*5dc0*/  FFMA R12, R49.reuse, R61, R12 ;  /* 0x0000003d310c7223 */ /* 0x040fe2000000000c */
[----:B------:R-:W-:Y:S01]  /*5dd0*/  FFMA R13, R49, R64, R13 ;  /* 0x00000040310d7223 */ /* 0x000fe2000000000d */
[----:B------:R-:W-:Y:S02]  /*5de0*/  HADD2.F32 R66, -RZ, R65.H1_H1 ;  /* 0x30000041ff427230 */ /* 0x000fe40000004100 */
[C---:B------:R-:W-:Y:S01]  /*5df0*/  FMUL R14, R47.reuse, R18 ;  /* 0x000000122f0e7220 */ /* 0x040fe20000400000 */
[----:B------:R-:W-:Y:S02]  /*5e00*/  HADD2.F32 R65, -RZ, R67.H0_H0 ;  /* 0x20000043ff417230 */ /* 0x000fe40000004100 */
[----:B------:R-:W-:Y:S01]  /*5e10*/  FMUL R19, R47, R19 ;  /* 0x000000132f137220 */ /* 0x000fe20000400000 */
[--C-:B------:R-:W-:Y:S02]  /*5e20*/  HADD2.F32 R67, -RZ, R69.reuse.H0_H0 ;  /* 0x20000045ff437230 */ /* 0x100fe40000004100 */
[----:B------:R-:W-:Y:S01]  /*5e30*/  FFMA R14, R49, R63, R14 ;  /* 0x0000003f310e7223 */ /* 0x000fe2000000000e */
[----:B------:R-:W-:Y:S02]  /*5e40*/  HADD2.F32 R70, -RZ, R69.H1_H1 ;  /* 0x30000045ff467230 */ /* 0x000fe40000004100 */
[----:B------:R-:W-:Y:S01]  /*5e50*/  FMUL R18, R47, R22 ;  /* 0x000000162f127220 */ /* 0x000fe20000400000 */
[----:B------:R-:W-:Y:S02]  /*5e60*/  HADD2.F32 R69, -RZ, R71.H0_H0 ;  /* 0x20000047ff457230 */ /* 0x000fe40000004100 */
[----:B------:R-:W-:Y:S01]  /*5e70*/  FFMA R19, R49, R66, R19 ;  /* 0x0000004231137223 */ /* 0x000fe20000000013 */
[----:B------:R-:W-:Y:S01]  /*5e80*/  FMUL R23, R47, R23 ;  /* 0x000000172f177220 */ /* 0x000fe20000400000 */
[C---:B------:R-:W-:Y:S01]  /*5e90*/  FFMA R16, R49.reuse, R65, R16 ;  /* 0x0000004131107223 */ /* 0x040fe20000000010 */
[C---:B------:R-:W-:Y:S01]  /*5ea0*/  FFMA R17, R49.reuse, R68, R17 ;  /* 0x0000004431117223 */ /* 0x040fe20000000011 */
        /* <DEDUP_REMOVED lines=23> */
[----:B------:R-:W-:Y:S01]  /*6020*/  F2FP.SATFINITE.E5M2.F32.PACK_AB_MERGE_C R118, R15, R10, RZ ;  /* 0x0000000a0f76723e */ /* 0x000fe200048060ff */
[----:B------:R-:W-:Y:S01]  /*6030*/  FFMA R28, R49, R51, R28 ;  /* 0x00000033311c7223 */ /* 0x000fe2000000001c */
[----:B------:R-:W-:Y:S01]  /*6040*/  F2FP.SATFINITE.E5M2.F32.PACK_AB_MERGE_C R119, R19, R14, RZ ;  /* 0x0000000e1377723e */ /* 0x000fe200048060ff */
[C---:B------:R-:W-:Y:S01]  /*6050*/  FFMA R29, R49.reuse, R50, R29 ;  /* 0x00000032311d7223 */ /* 0x040fe2000000001d */
[C---:B------:R-:W-:Y:S01]  /*6060*/  FFMA R30, R49.reuse, R77, R30 ;  /* 0x0000004d311e7223 */ /* 0x040fe2000000001e */
[----:B------:R-:W-:Y:S01]  /*6070*/  FFMA R35, R49, R52, R35 ;  /* 0x0000003431237223 */ /* 0x000fe20000000023 */
[----:B------:R-:W-:Y:S02]  /*6080*/  F2FP.SATFINITE.E5M2.F32.PACK_AB_MERGE_C R118, R9, R8, R118 ;  /* 0x000000080976723e */ /* 0x000fe40004806076 */
[----:B------:R-:W-:Y:S02]  /*6090*/  F2FP.SATFINITE.E5M2.F32.PACK_AB_MERGE_C R119, R13, R12, R119 ;  /* 0x0000000c0d77723e */ /* 0x000fe40004806077 */
[----:B------:R-:W-:Y:S02]  /*60a0*/  F2FP.SATFINITE.E5M2.F32.PACK_AB_MERGE_C R120, R23, R18, RZ ;  /* 0x000000121778723e */ /* 0x000fe400048060ff */
[----:B------:R-:W-:Y:S01]  /*60b0*/  F2FP.SATFINITE.E5M2.F32.PACK_AB_MERGE_C R121, R27, R22, RZ ;  /* 0x000000161b79723e */ /* 0x000fe200048060ff */
[----:B------:R1:W-:Y:S01]  /*60c0*/  STS.128 [R100+UR49+0x2200], R116 ;  /* 0x0022007464007988 */ /* 0x0003e20008000c31 */
[----:B------:R-:W-:Y:S02]  /*60d0*/  F2FP.SATFINITE.E5M2.F32.PACK_AB_MERGE_C R122, R31, R26, RZ ;  /* 0x0000001a1f7a723e */ /* 0x000fe400048060ff */
[----:B------:R-:W-:Y:S02]  /*60e0*/  F2FP.SATFINITE.E5M2.F32.PACK_AB_MERGE_C R123, R35, R30, RZ ;  /* 0x0000001e237b723e */ /* 0x000fe400048060ff */
[----:B------:R-:W-:Y:S02]  /*60f0*/  F2FP.SATFINITE.E5M2.F32.PACK_AB_MERGE_C R120, R17, R16, R120 ;  /* 0x000000101178723e */ /* 0x000fe40004806078 */
[----:B------:R-:W-:Y:S02]  /*6100*/  F2FP.SATFINITE.E5M2.F32.PACK_AB_MERGE_C R121, R21, R20, R121 ;  /* 0x000000141579723e */ /* 0x000fe40004806079 */
[----:B------:R-:W-:Y:S02]  /*6110*/  F2FP.SATFINITE.E5M2.F32.PACK_AB_MERGE_C R122, R25, R24, R122 ;  /* 0x00000018197a723e */ /* 0x000fe4000480607a */
[----:B------:R-:W-:Y:S02]  /*6120*/  F2FP.SATFINITE.E5M2.F32.PACK_AB_MERGE_C R123, R29, R28, R123 ;  /* 0x0000001c1d7b723e */ /* 0x000fe4000480607b */
[----:B------:R-:W-:Y:S02]  /*6130*/  LEA R32, R105, UR49, 0x3 ;  /* 0x0000003169207c11 */ /* 0x000fe4000f8e18ff */
[----:B------:R-:W-:Y:S01]  /*6140*/  @P6 SHF.L.U32 R33, R104, 0x1f, RZ ;  /* 0x0000001f68216819 */ /* 0x000fe200000006ff */
[----:B------:R1:W-:Y:S01]  /*6150*/  STS.128 [R114+0x2210], R120 ;  /* 0x0022107872007388 */ /* 0x0003e20000000c00 */
[----:B------:R-:W-:Y:S01]  /*6160*/  @!PT LDS RZ, [RZ] ;  /* 0x00000000fffff984 */ /* 0x000fe20000000800 */
[----:B------:R-:W-:Y:S01]  /*6170*/  @!PT LDS RZ, [RZ] ;  /* 0x00000000fffff984 */ /* 0x000fe20000000800 */
[----:B------:R-:W-:Y:S01]  /*6180*/  @!PT LDS RZ, [RZ] ;  /* 0x00000000fffff984 */ /* 0x000fe20000000800 */
[----:B------:R-:W-:Y:S01]  /*6190*/  @!PT LDS RZ, [RZ] ;  /* 0x00000000fffff984 */ /* 0x000fe20000000800 */
[----:B------:R2:W-:Y:S07]  /*61a0*/  MEMBAR.ALL.CTA ;  /* 0x0000000000007992 */ /* 0x0005ee0000008000 */
[----:B--2---:R-:W2:Y:S02]  /*61b0*/  FENCE.VIEW.ASYNC.S ;  /* 0x00000000000073c6 */ /* 0x004ea40000000000 */
[----:B--2---:R-:W-:Y:S06]  /*61c0*/  BAR.SYNC.DEFER_BLOCKING 0x1, 0x80 ;  /* 0x0042000000007b1d */ /* 0x004fec0000010000 */
[----:B------:R-:W-:Y:S05]  /*61d0*/  @P0 BRA `(.L_x_96) ;  /* 0x0000000000280947 */ /* 0x000fea0003800000 */
[----:B------:R-:W-:Y:S02]  /*61e0*/  UIADD3 UR4, UPT, UPT, UR49, 0x2200, URZ ;  /* 0x0000220031047890 */ /* 0x000fe4000fffe0ff */
[----:B------:R-:W-:Y:S01]  /*61f0*/  UIADD3 UR6, UP0, UPT, UR52, 0x680, URZ ;  /* 0x0000068034067890 */ /* 0x000fe2000ff1e0ff */
[----:B------:R-:W-:Y:S03]  /*6200*/  UMOV UR43, UR36 ;  /* 0x00000024002b7c82 */ /* 0x000fe60008000000 */
[----:B------:R-:W-:Y:S01]  /*6210*/  MOV R109, UR4 ;  /* 0x00000004006d7c02 */ /* 0x000fe20008000f00 */
[----:B------:R-:W-:Y:S03]  /*6220*/  UIADD3.X UR7, UPT, UPT, URZ, UR53, URZ, UP0, !UPT ;  /* 0x00000035ff077290 */ /* 0x000fe600087fe4ff */
[----:B------:R-:W-:Y:S11]  /*6230*/  R2UR UR40, R109 ;  /* 0x000000006d2872ca */ /* 0x000ff600000e0000 */
[----:B------:R-:W-:Y:S02]  /*6240*/  @!UPT UIADD3 URZ, UPT, UPT, URZ, URZ, URZ ;  /* 0x000000fffffff290 */ /* 0x000fe4000fffe0ff */
[----:B------:R2:W-:Y:S01]  /*6250*/  UTMASTG.3D [UR40], [UR6] ;  /* 0x00000028060073b5 */ /* 0x0005e20008010000 */
[----:B------:R0:W-:Y:S01]  /*6260*/  UTMACMDFLUSH ;  /* 0x00000000000079b7 */ /* 0x0001e20000000000 */
[----:B--2---:R-:W-:Y:S04]  /*6270*/  DEPBAR.LE SB0, 0x1 ;  /* 0x000080400000791a */ /* 0x004fe80000000000 */
.L_x_96:
[----:B------:R-:W-:Y:S05]  /*6280*/  BSYNC.RECONVERGENT B0 ;  /* 0x0000000000007941 */ /* 0x000fea0003800200 */
.L_x_95:
[----:B------:R-:W-:Y:S06]  /*6290*/  BAR.SYNC.DEFER_BLOCKING 0x1, 0x80 ;  /* 0x0042000000007b1d */ /* 0x000fec0000010000 */
[----:B------:R-:W2:Y:S01]  /*62a0*/  @P6 SYNCS.PHASECHK.TRANS64.TRYWAIT P0, [R32+URZ+0x50], R33 ;  /* 0x00005021200065a7 */ /* 0x000ea200080011ff */
[----:B------:R-:W-:Y:S01]  /*62b0*/  BSSY B1, `(.L_x_97) ;  /* 0x0000020000017945 */ /* 0x000fe20003800000 */
[----:B--2---:R-:W-:Y:S03]  /*62c0*/  @P6 SEL R115, RZ, 0x1, !P0 ;  /* 0x00000001ff736807 */ /* 0x004fe60004000000 */
[----:B------:R-:W-:Y:S05]  /*62d0*/  @!P6 BRA `(.L_x_98) ;  /* 0x000000000074e947 */ /* 0x000fea0003800000 */
[----:B------:R-:W-:Y:S01]  /*62e0*/  ISETP.NE.AND P1, PT, R124, RZ, PT ;  /* 0x000000ff7c00720c */ /* 0x000fe20003f25270 */
[----:B------:R-:W-:Y:S01]  /*62f0*/  BSSY B0, `(.L_x_99) ;  /* 0x0000009000007945 */ /* 0x000fe20003800000 */
[----:B------:R-:W-:Y:S11]  /*6300*/  ISETP.NE.AND P0, PT, R115, RZ, PT ;  /* 0x000000ff7300720c */ /* 0x000ff60003f05270 */
[----:B------:R-:W-:Y:S05]  /*6310*/  @P1 IMAD R0, R105, 0x1000, R100 ;  /* 0x0000100069001824 */ /* 0x000fea00078e0264 */
[----:B------:R-:W-:Y:S05]  /*6320*/  @P1 IADD3 R2, PT, PT, R0, UR49, RZ ;  /* 0x0000003100021c10 */ /* 0x000fea000fffe0ff */
[----:B------:R-:W-:Y:S01]  /*6330*/  @P1 IMAD.IADD R2, R2, 0x1, R125 ;  /* 0x0000000102021824 */ /* 0x000fe200078e027d */
[----:B------:R-:W-:Y:S06]  /*6340*/  @P0 BRA `(.L_x_100) ;  /* 0x00000000000c0947 */ /* 0x000fec0003800000 */
[----:B------:R-:W-:Y:S04]  /*6350*/  SHF.L.U32 R3, R104, 0x1f, RZ ;  /* 0x0000001f68037819 */ /* 0x000fe800000006ff */
[----:B------:R-:W2:Y:S02]  /*6360*/  SYNCS.PHASECHK.TRANS64.TRYWAIT P0, [R32+URZ+0x50], R3 ;  /* 0x00005003200075a7 */ /* 0x000ea400080011ff */
[----:B--2---:R-:W-:Y:S05]  /*6370*/  @!P0 BRA `(.L_x_101) ;  /* 0x0000001400c48947 */ /* 0x004fea0003800000 */
.L_x_100:
[----:B------:R-:W-:Y:S05]  /*6380*/  BSYNC B0 ;  /* 0x0000000000007941 */ /* 0x000fea0003800000 */
.L_x_99:
[----:B------:R-:W-:Y:S01]  /*6390*/  ISETP.NE.AND P0, PT, R124, RZ, PT ;  /* 0x000000ff7c00720c */ /* 0x000fe20003f05270 */
[----:B--2---:R-:W-:Y:S02]  /*63a0*/  VIADD R32, R32, 0x60 ;  /* 0x0000006020207836 */ /* 0x004fe40000000000 */
[----:B------:R-:W-:Y:S02]  /*63b0*/  IMAD.U32 R3, RZ, RZ, UR37 ;  /* 0x00000025ff037e24 */ /* 0x000fe4000f8e00ff */
[----:B------:R-:W-:Y:S03]  /*63c0*/  VIADD R105, R105, 0x1 ;  /* 0x0000000169697836 */ /* 0x000fe60000000000 */
[----:B------:R-:W-:Y:S05]  /*63d0*/  PRMT R3, R3, 0x654, R32 ;  /* 0x0000065403037816 */ /* 0x000fea0000000020 */
[----:B------:R2:W3:Y:S04]  /*63e0*/  @P0 LDS.128 R80, [R0+UR49+0x200] ;  /* 0x0002003100500984 */ /* 0x0004e80008000c00 */
[----:B------:R2:W4:Y:S01]  /*63f0*/  @P0 LDS.128 R84, [R2+0x210] ;  /* 0x0002100002540984 */ /* 0x0005220000000c00 */
[C---:B------:R-:W-:Y:S01]  /*6400*/  ISETP.NE.AND P0, PT, R105.reuse, 0x2, PT ;  /* 0x000000026900780c */ /* 0x040fe20003f05270 */
[----:B------:R-:W-:Y:S01]  /*6410*/  @!PT LDS RZ, [RZ] ;  /* 0x00000000fffff984 */ /* 0x000fe20000000800 */
[----:B------:R-:W-:Y:S01]  /*6420*/  @!PT LDS RZ, [RZ] ;  /* 0x00000000fffff984 */ /* 0x000fe20000000800 */
[----:B------:R-:W-:Y:S01]  /*6430*/  @!PT LDS RZ, [RZ] ;  /* 0x00000000fffff984 */ /* 0x000fe20000000800 */
[----:B------:R-:W-:Y:S01]  /*6440*/  @!PT LDS RZ, [RZ] ;  /* 0x00000000fffff984 */ /* 0x000fe20000000800 */
[----:B------:R5:W-:Y:S06]  /*6450*/  MEMBAR.ALL.CTA ;  /* 0x0000000000007992 */ /* 0x000bec0000008000 */
[----:B-----5:R-:W5:Y:S01]  /*6460*/  FENCE.VIEW.ASYNC.S ;  /* 0x00000000000073c6 */ /* 0x020f620000000000 */
[----:B------:R-:W-:Y:S01]  /*6470*/  SEL R105, R105, RZ, P0 ;  /* 0x000000ff69697207 */ /* 0x000fe20000000000 */
[----:B-----5:R5:W-:Y:S02]  /*6480*/  SYNCS.ARRIVE.TRANS64.RED.A1T0 RZ, [R3+URZ], RZ ;  /* 0x000000ff03ff79a7 */ /* 0x020be400081004ff */
[----:B-----5:R-:W-:Y:S04]  /*6490*/  SEL R3, RZ, 0x1, P0 ;  /* 0x00000001ff037807 */ /* 0x020fe80000000000 */
[----:B--23--:R-:W-:Y:S02]  /*64a0*/  LOP3.LUT R104, R104, R3, RZ, 0x3c, !PT ;  /* 0x0000000368687212 */ /* 0x00cfe400078e3cff */
.L_x_98:
[----:B------:R-:W-:Y:S05]  /*64b0*/  BSYNC B1 ;  /* 0x0000000000017941 */ /* 0x000fea0003800000 */
.L_x_97:
[----:B------:R-:W-:Y:S05]  /*64c0*/  VIADD R0, R48, 0x40 ;  /* 0x0000004030007836 */ /* 0x000fea0000000000 */
[----:B------:R-:W-:Y:S04]  /*64d0*/  SHF.R.U32.HI R0, RZ, 0x15, R0 ;  /* 0x00000015ff007819 */ /* 0x000fe80000011600 */
[----:B------:R-:W-:Y:S11]  /*64e0*/  LOP3.LUT P0, RZ, R0, 0x3, R101, 0x48, !PT ;  /* 0x0000000300ff7812 */ /* 0x000ff60007804865 */
[----:B------:R-:W-:Y:S02]  /*64f0*/  @!UPT UIADD3 URZ, UPT, UPT, URZ, URZ, URZ ;  /* 0x000000fffffff290 */ /* 0x000fe4000fffe0ff */
[----:B------:R-:W-:Y:S05]  /*6500*/  @!P0 BRA `(.L_x_102) ;  /* 0x0000000000408947 */ /* 0x000fea0003800000 */
[----:B------:R-:W2:Y:S01]  /*6510*/  LDCU.64 UR8, c[0x4][0x70] ;  /* 0x01000e00ff0877ac */ /* 0x000ea20008000a00 */
[----:B------:R-:W-:Y:S01]  /*6520*/  MOV R3, 0x0 ;  /* 0x0000000000037802 */ /* 0x000fe20000000f00 */
[----:B------:R-:W-:Y:S02]  /*6530*/  HFMA2 R12, -RZ, RZ, 0, 5.9604644775390625e-08 ;  /* 0x00000001ff0c7431 */ /* 0x000fe400000001ff */
[----:B------:R-:W-:Y:S02]  /*6540*/  IMAD.MOV.U32 R8, RZ, RZ, 0x192 ;  /* 0x00000192ff087424 */ /* 0x000fe400078e00ff */
[----:B------:R-:W-:Y:S01]  /*6550*/  IMAD.MOV.U32 R13, RZ, RZ, RZ ;  /* 0x000000ffff0d7224 */ /* 0x000fe200078e00ff */
[----:B------:R-:W3:Y:S01]  /*6560*/  LDCU.64 UR6, c[0x4][0x78] ;  /* 0x01000f00ff0677ac */ /* 0x000ee20008000a00 */
[----:B------:R-:W1:Y:S01]  /*6570*/  LDC.64 R2, c[0x4][R3] ;  /* 0x0100000003027b82 */ /* 0x000e620000000a00 */
[----:B------:R-:W5:Y:S01]  /*6580*/  LDCU.64 UR4, c[0x4][0x10] ;  /* 0x01000200ff0477ac */ /* 0x000f620008000a00 */
[----:B--2---:R-:W-:Y:S01]  /*6590*/  MOV R5, UR9 ;  /* 0x0000000900057c02 */ /* 0x004fe20008000f00 */
[----:B------:R-:W-:Y:S01]  /*65a0*/  IMAD.U32 R4, RZ, RZ, UR8 ;  /* 0x00000008ff047e24 */ /* 0x000fe2000f8e00ff */
[----:B---3--:R-:W-:Y:S01]  /*65b0*/  MOV R7, UR7 ;  /* 0x0000000700077c02 */ /* 0x008fe20008000f00 */
[----:B------:R-:W-:Y:S01]  /*65c0*/  IMAD.U32 R6, RZ, RZ, UR6 ;  /* 0x00000006ff067e24 */ /* 0x000fe2000f8e00ff */
[----:B-----5:R-:W-:Y:S01]  /*65d0*/  MOV R11, UR5 ;  /* 0x00000005000b7c02 */ /* 0x020fe20008000f00 */
[----:B------:R-:W-:Y:S02]  /*65e0*/  IMAD.U32 R10, RZ, RZ, UR4 ;  /* 0x00000004ff0a7e24 */ /* 0x000fe4000f8e00ff */
[----:B------:R-:W-:Y:S07]  /*65f0*/  LEPC R20, `(.L_x_102) ;  /* 0x000000001014794e */ /* 0x000fee0000000000 */
[----:B-1--4-:R-:W-:Y:S05]  /*6600*/  CALL.ABS.NOINC R2 ;  /* 0x0000000002007343 */ /* 0x012fea0003c00000 */
.L_x_102:
[----:B------:R-:W-:Y:S01]  /*6610*/  ISETP.NE.AND P0, PT, R110, RZ, PT ;  /* 0x000000ff6e00720c */ /* 0x000fe20003f05270 */
[----:B------:R-:W-:Y:S05]  /*6620*/  WARPSYNC.ALL ;  /* 0x0000000000007948 */ /* 0x000fea0003800000 */
[----:B------:R-:W-:Y:S01]  /*6630*/  R2UR UR4, R48 ;  /* 0x00000000300472ca */ /* 0x000fe200000e0000 */
[----:B------:R-:W-:Y:S01]  /*6640*/  BSSY.RECONVERGENT B0, `(.L_x_103) ;  /* 0x000009c000007945 */ /* 0x000fe20003800200 */
[-C--:B------:R-:W-:Y:S02]  /*6650*/  F2FP.F16.E5M2.UNPACK_B R51, R80.reuse ;  /* 0x00000050ff33723e */ /* 0x080fe400020004ff */
[----:B------:R-:W-:Y:S02]  /*6660*/  F2FP.F16.E5M2.UNPACK_B R80, R80.H1 ;  /* 0x00000050ff50723e */ /* 0x000fe400030004ff */
[-C--:B------:R-:W-:Y:S01]  /*6670*/  F2FP.F16.E5M2.UNPACK_B R55, R81.reuse ;  /* 0x00000051ff37723e */ /* 0x080fe200020004ff */
[--C-:B------:R-:W-:Y:S01]  /*6680*/  HADD2.F32 R50, -RZ, R51.reuse.H0_H0 ;  /* 0x20000033ff327230 */ /* 0x100fe20000004100 */
[----:B------:R-:W-:Y:S01]  /*6690*/  F2FP.F16.E5M2.UNPACK_B R81, R81.H1 ;  /* 0x00000051ff51723e */ /* 0x000fe200030004ff */
[----:B------:R-:W-:Y:S01]  /*66a0*/  HADD2.F32 R52, -RZ, R51.H1_H1 ;  /* 0x30000033ff347230 */ /* 0x000fe20000004100 */
[-C--:B------:R-:W-:Y:S01]  /*66b0*/  F2FP.F16.E5M2.UNPACK_B R59, R82.reuse ;  /* 0x00000052ff3b723e */ /* 0x080fe200020004ff */
[--C-:B------:R-:W-:Y:S01]  /*66c0*/  HADD2.F32 R51, -RZ, R80.reuse.H0_H0 ;  /* 0x20000050ff337230 */ /* 0x100fe20000004100 */
[----:B------:R-:W-:Y:S01]  /*66d0*/  F2FP.F16.E5M2.UNPACK_B R82, R82.H1 ;  /* 0x00000052ff52723e */ /* 0x000fe200030004ff */
[----:B------:R-:W-:Y:S01]  /*66e0*/  LDTM.16dp32bit_t0_t15.x32 R4, tmem[UR4+0x40] ;  /* 0x00004004000479ee */ /* 0x000fe20008a80000 */
[----:B------:R-:W2:Y:S01]  /*66f0*/  LDTM.16dp32bit_t16_t31.x32 R4, tmem[UR4+0x60] ;  /* 0x00006004000479ee */ /* 0x000ea20008aa0000 */
[----:B------:R-:W-:Y:S01]  /*6700*/  NOP ;  /* 0x0000000000007918 */ /* 0x000fe20000000000 */
[--C-:B------:R-:W-:Y:S01]  /*6710*/  HADD2.F32 R53, -RZ, R55.reuse.H0_H0 ;  /* 0x20000037ff357230 */ /* 0x100fe20000004100 */
[----:B------:R-:W-:Y:S01]  /*6720*/  R2UR UR5, R113 ;  /* 0x00000000710572ca */ /* 0x000fe200000e0000 */
[----:B------:R-:W-:Y:S01]  /*6730*/  HADD2.F32 R56, -RZ, R55.H1_H1 ;  /* 0x30000037ff387230 */ /* 0x000fe20000004100 */
[----:B------:R-:W-:Y:S01]  /*6740*/  F2FP.F16.E5M2.UNPACK_B R63, R83 ;  /* 0x00000053ff3f723e */ /* 0x000fe200020004ff */
[--C-:B------:R-:W-:Y:S01]  /*6750*/  HADD2.F32 R57, -RZ, R59.reuse.H0_H0 ;  /* 0x2000003bff397230 */ /* 0x100fe20000004100 */
[----:B----4-:R-:W-:Y:S01]  /*6760*/  F2FP.F16.E5M2.UNPACK_B R67, R84 ;  /* 0x00000054ff43723e */ /* 0x010fe200020004ff */
[----:B------:R-:W-:Y:S01]  /*6770*/  HADD2.F32 R60, -RZ, R59.H1_H1 ;  /* 0x3000003bff3c7230 */ /* 0x000fe20000004100 */
[----:B------:R-:W-:Y:S01]  /*6780*/  F2FP.F16.E5M2.UNPACK_B R71, R85 ;  /* 0x00000055ff47723e */ /* 0x000fe200020004ff */
[--C-:B------:R-:W-:Y:S01]  /*6790*/  HADD2.F32 R61, -RZ, R63.reuse.H0_H0 ;  /* 0x2000003fff3d7230 */ /* 0x100fe20000004100 */
[----:B------:R-:W-:Y:S01]  /*67a0*/  F2FP.F16.E5M2.UNPACK_B R75, R86 ;  /* 0x00000056ff4b723e */ /* 0x000fe200020004ff */
[----:B------:R-:W-:Y:S01]  /*67b0*/  HADD2.F32 R64, -RZ, R63.H1_H1 ;  /* 0x3000003fff407230 */ /* 0x000fe20000004100 */
[----:B------:R-:W-:Y:S01]  /*67c0*/  F2FP.F16.E5M2.UNPACK_B R77, R87 ;  /* 0x00000057ff4d723e */ /* 0x000fe200020004ff */
[--C-:B------:R-:W-:Y:S01]  /*67d0*/  HADD2.F32 R65, -RZ, R67.reuse.H0_H0 ;  /* 0x20000043ff417230 */ /* 0x100fe20000004100 */
[----:B------:R-:W-:Y:S01]  /*67e0*/  F2FP.F16.E5M2.UNPACK_B R83, R83.H1 ;  /* 0x00000053ff53723e */ /* 0x000fe200030004ff */
[----:B------:R-:W-:Y:S01]  /*67f0*/  UIADD3 UR5, UPT, UPT, UR5, 0xc0, URZ ;  /* 0x000000c005057890 */ /* 0x000fe2000fffe0ff */
[----:B------:R-:W-:Y:S01]  /*6800*/  HADD2.F32 R67, -RZ, R67.H1_H1 ;  /* 0x30000043ff437230 */ /* 0x000fe20000004100 */
[----:B------:R-:W-:Y:S01]  /*6810*/  F2FP.F16.E5M2.UNPACK_B R84, R84.H1 ;  /* 0x00000054ff54723e */ /* 0x000fe200030004ff */
[--C-:B------:R-:W-:Y:S01]  /*6820*/  HADD2.F32 R69, -RZ, R71.reuse.H0_H0 ;  /* 0x20000047ff457230 */ /* 0x100fe20000004100 */
[----:B------:R-:W-:Y:S01]  /*6830*/  UPRMT UR5, UR37, 0x654, UR5 ;  /* 0x0000065425057896 */ /* 0x000fe20008000005 */
[----:B------:R-:W-:Y:S01]  /*6840*/  HADD2.F32 R72, -RZ, R71.H1_H1 ;  /* 0x30000047ff487230 */ /* 0x000fe20000004100 */
[----:B------:R-:W-:Y:S01]  /*6850*/  F2FP.F16.E5M2.UNPACK_B R85, R85.H1 ;  /* 0x00000055ff55723e */ /* 0x000fe200030004ff */
[--C-:B------:R-:W-:Y:S02]  /*6860*/  HADD2.F32 R73, -RZ, R75.reuse.H0_H0 ;  /* 0x2000004bff497230 */ /* 0x100fe40000004100 */
[C---:B--2---:R-:W-:Y:S01]  /*6870*/  FMUL R4, R47.reuse, R4 ;  /* 0x000000042f047220 */ /* 0x044fe20000400000 */
[C---:B------:R-:W-:Y:S01]  /*6880*/  FMUL R5, R47.reuse, R5 ;  /* 0x000000052f057220 */ /* 0x040fe20000400000 */
[C---:B------:R-:W-:Y:S01]  /*6890*/  FMUL R8, R47.reuse, R8 ;  /* 0x000000082f087220 */ /* 0x040fe20000400000 */
[----:B------:R-:W-:Y:S01]  /*68a0*/  FMUL R9, R47, R9 ;  /* 0x000000092f097220 */ /* 0x000fe20000400000 */
[C---:B------:R-:W-:Y:S01]  /*68b0*/  FFMA R4, R49.reuse, R50, R4 ;  /* 0x0000003231047223 */ /* 0x040fe20000000004 */
[----:B------:R-:W-:Y:S01]  /*68c0*/  SYNCS.ARRIVE.TRANS64.RED.A1T0 RZ, [UR5], RZ ;  /* 0x000000ffffff79a7 */ /* 0x000fe20008100405 */
        /* <DEDUP_REMOVED lines=18> */
[--C-:B------:R-:W-:Y:S02]  /*69f0*/  HADD2.F32 R55, -RZ, R81.reuse.H0_H0 ;  /* 0x20000051ff377230 */ /* 0x100fe40000004100 */
[----:B------:R-:W-:Y:S01]  /*6a00*/  FMUL R10, R47, R10 ;  /* 0x0000000a2f0a7220 */ /* 0x000fe20000400000 */
[C---:B------:R-:W-:Y:S01]  /*6a10*/  FFMA R6, R49.reuse, R51, R6 ;  /* 0x0000003331067223 */ /* 0x040fe20000000006 */
[----:B------:R-:W-:Y:S02]  /*6a20*/  HADD2.F32 R58, -RZ, R81.H1_H1 ;  /* 0x30000051ff3a7230 */ /* 0x000fe40000004100 */
[C---:B------:R-:W-:Y:S01]  /*6a30*/  FFMA R7, R49.reuse, R54, R7 ;  /* 0x0000003631077223 */ /* 0x040fe20000000007 */
[C---:B------:R-:W-:Y:S01]  /*6a40*/  FFMA R8, R49.reuse, R53, R8 ;  /* 0x0000003531087223 */ /* 0x040fe20000000008 */
[C---:B------:R-:W-:Y:S01]  /*6a50*/  FFMA R9, R49.reuse, R56, R9 ;  /* 0x0000003831097223 */ /* 0x040fe20000000009 */
[----:B------:R-:W-:Y:S01]  /*6a60*/  FFMA R10, R49, R55, R10 ;  /* 0x00000037310a7223 */ /* 0x000fe2000000000a */
[----:B------:R-:W-:Y:S01]  /*6a70*/  HADD2.F32 R51, -RZ, R77.H0_H0 ;  /* 0x2000004dff337230 */ /* 0x000fe20000004100 */
[----:B-1----:R-:W-:Y:S01]  /*6a80*/  F2FP.SATFINITE.E5M2.F32.PACK_AB_MERGE_C R116, R7, R6, RZ ;  /* 0x000000060774723e */ /* 0x002fe200048060ff */
[C---:B------:R-:W-:Y:S01]  /*6a90*/  FMUL R11, R47.reuse, R11 ;  /* 0x0000000b2f0b7220 */ /* 0x040fe20000400000 */
[--C-:B------:R-:W-:Y:S02]  /*6aa0*/  HADD2.F32 R59, -RZ, R82.reuse.H0_H0 ;  /* 0x20000052ff3b7230 */ /* 0x100fe40000004100 */
[----:B------:R-:W-:Y:S01]  /*6ab0*/  FMUL R14, R47, R14 ;  /* 0x0000000e2f0e7220 */ /* 0x000fe20000400000 */
[----:B------:R-:W-:Y:S01]  /*6ac0*/  HADD2.F32 R62, -RZ, R82.H1_H1 ;  /* 0x30000052ff3e7230 */ /* 0x000fe20000004100 */
[----:B------:R-:W-:Y:S01]  /*6ad0*/  F2FP.SATFINITE.E5M2.F32.PACK_AB_MERGE_C R116, R5, R4, R116 ;  /* 0x000000040574723e */ /* 0x000fe20004806074 */
[C---:B------:R-:W-:Y:S01]  /*6ae0*/  FFMA R11, R49.reuse, R58, R11 ;  /* 0x0000003a310b7223 */ /* 0x040fe2000000000b */
[C---:B------:R-:W-:Y:S01]  /*6af0*/  FFMA R12, R49.reuse, R57, R12 ;  /* 0x00000039310c7223 */ /* 0x040fe2000000000c */
[C---:B------:R-:W-:Y:S01]  /*6b00*/  FFMA R13, R49.reuse, R60, R13 ;  /* 0x0000003c310d7223 */ /* 0x040fe2000000000d */
[----:B------:R-:W-:Y:S01]  /*6b10*/  F2FP.F16.E5M2.UNPACK_B R86, R86.H1 ;  /* 0x00000056ff56723e */ /* 0x000fe200030004ff */
[----:B------:R-:W-:Y:S01]  /*6b20*/  FFMA R14, R49, R59, R14 ;  /* 0x0000003b310e7223 */ /* 0x000fe2000000000e */
[----:B------:R-:W-:Y:S01]  /*6b30*/  F2FP.SATFINITE.E5M2.F32.PACK_AB_MERGE_C R117, R11, R10, RZ ;  /* 0x0000000a0b75723e */ /* 0x000fe200048060ff */
[C---:B------:R-:W-:Y:S01]  /*6b40*/  FMUL R15, R47.reuse, R15 ;  /* 0x0000000f2f0f7220 */ /* 0x040fe20000400000 */
[--C-:B------:R-:W-:Y:S02]  /*6b50*/  HADD2.F32 R63, -RZ, R83.reuse.H0_H0 ;  /* 0x20000053ff3f7230 */ /* 0x100fe40000004100 */
[----:B------:R-:W-:Y:S01]  /*6b60*/  FMUL R18, R47, R18 ;  /* 0x000000122f127220 */ /* 0x000fe20000400000 */
[----:B------:R-:W-:Y:S01]  /*6b70*/  HADD2.F32 R66, -RZ, R83.H1_H1 ;  /* 0x30000053ff427230 */ /* 0x000fe20000004100 */
[----:B------:R-:W-:Y:S01]  /*6b80*/  F2FP.SATFINITE.E5M2.F32.PACK_AB_MERGE_C R117, R9, R8, R117 ;  /* 0x000000080975723e */ /* 0x000fe20004806075 */
[C---:B------:R-:W-:Y:S01]  /*6b90*/  FFMA R15, R49.reuse, R62, R15 ;  /* 0x0000003e310f7223 */ /* 0x040fe2000000000f */
[C---:B------:R-:W-:Y:S01]  /*6ba0*/  FFMA R16, R49.reuse, R61, R16 ;  /* 0x0000003d31107223 */ /* 0x040fe20000000010 */
[----:B------:R-:W-:Y:S01]  /*6bb0*/  FFMA R17, R49, R64, R17 ;  /* 0x0000004031117223 */ /* 0x000fe20000000011 */
[----:B------:R-:W-:Y:S01]  /*6bc0*/  FMUL R19, R47, R19 ;  /* 0x000000132f137220 */ /* 0x000fe20000400000 */
        /* <DEDUP_REMOVED lines=15> */
[----:B------:R-:W-:Y:S01]  /*6cc0*/  F2FP.F16.E5M2.UNPACK_B R87, R87.H1 ;  /* 0x00000057ff57723e */ /* 0x000fe200030004ff */
        /* <DEDUP_REMOVED lines=32> */
[----:B------:R-:W-:Y:S03]  /*6ed0*/  IADD3 R79, PT, PT, R44, 0x1, RZ ;  /* 0x000000012c4f7810 */ /* 0x000fe60007ffe0ff */
        /* <DEDUP_REMOVED lines=9> */
[----:B------:R-:W-:Y:S02]  /*6f70*/  UIADD3 UR8, UP0, UPT, UR52, 0x680, URZ ;  /* 0x0000068034087890 */ /* 0x000fe4000ff1e0ff */
[----:B------:R-:W-:Y:S02]  /*6f80*/  UIADD3 UR5, UPT, UPT, UR41, 0x40, URZ ;  /* 0x0000004029057890 */ /* 0x000fe4000fffe0ff */
[----:B------:R-:W-:Y:S02]  /*6f90*/  UIADD3 UR4, UPT, UPT, UR49, 0x3200, URZ ;  /* 0x0000320031047890 */ /* 0x000fe4000fffe0ff */
[----:B------:R-:W-:Y:S01]  /*6fa0*/  UIADD3.X UR9, UPT, UPT, URZ, UR53, URZ, UP0, !UPT ;  /* 0x00000035ff097290 */ /* 0x000fe200087fe4ff */
[----:B------:R-:W-:Y:S01]  /*6fb0*/  UMOV UR6, UR42 ;  /* 0x0000002a00067c82 */ /* 0x000fe20008000000 */
[----:B------:R-:W-:Y:S07]  /*6fc0*/  UMOV UR7, UR36 ;  /* 0x0000002400077c82 */ /* 0x000fee0008000000 */
[----:B------:R2:W-:Y:S01]  /*6fd0*/  UTMASTG.3D [UR4], [UR8] ;  /* 0x00000004080073b5 */ /* 0x0005e20008010000 */
[----:B------:R0:W-:Y:S01]  /*6fe0*/  UTMACMDFLUSH ;  /* 0x00000000000079b7 */ /* 0x0001e20000000000 */
[----:B--2---:R-:W-:Y:S04]  /*6ff0*/  DEPBAR.LE SB0, 0x1 ;  /* 0x000080400000791a */ /* 0x004fe80000000000 */
.L_x_104:
[----:B------:R-:W-:Y:S05]  /*7000*/  BSYNC.RECONVERGENT B0 ;  /* 0x0000000000007941 */ /* 0x000fea0003800200 */
.L_x_103:
[----:B------:R-:W-:Y:S01]  /*7010*/  BAR.SYNC.DEFER_BLOCKING 0x1, 0x80 ;  /* 0x0042000000007b1d */ /* 0x000fe20000010000 */
[----:B------:R-:W-:Y:S01]  /*7020*/  ISETP.NE.AND P2, PT, R111, RZ, PT ;  /* 0x000000ff6f00720c */ /* 0x000fe20003f45270 */
[----:B------:R-:W-:Y:S01]  /*7030*/  IMAD.IADD R20, R43, 0x1, R94 ;  /* 0x000000012b147824 */ /* 0x000fe200078e025e */
[----:B------:R-:W-:Y:S01]  /*7040*/  ISETP.NE.AND P0, PT, R112, 0x2, PT ;  /* 0x000000027000780c */ /* 0x000fe20003f05270 */
[----:B------:R-:W-:Y:S01]  /*7050*/  IMAD.IADD R21, R45, 0x1, R96 ;  /* 0x000000012d157824 */ /* 0x000fe200078e0260 */
[----:B------:R-:W-:Y:S02]  /*7060*/  ISETP.NE.AND P1, PT, R79, 0x4, PT ;  /* 0x000000044f00780c */ /* 0x000fe40003f25270 */
[----:B------:R-:W-:Y:S02]  /*7070*/  SEL R3, RZ, 0x1, P0 ;  /* 0x00000001ff037807 */ /* 0x000fe40000000000 */
[----:B------:R-:W-:Y:S02]  /*7080*/  SEL R0, RZ, 0x1, P1 ;  /* 0x00000001ff007807 */ /* 0x000fe40000800000 */
[----:B------:R-:W-:Y:S02]  /*7090*/  LOP3.LUT R106, R106, R3, RZ, 0x3c, !PT ;  /* 0x000000036a6a7212 */ /* 0x000fe400078e3cff */
[----:B------:R-:W-:Y:S02]  /*70a0*/  LOP3.LUT R107, R107, R0, RZ, 0x3c, !PT ;  /* 0x000000006b6b7212 */ /* 0x000fe400078e3cff */
[----:B------:R-:W-:Y:S02]  /*70b0*/  @P2 R2UR UR36, R103 ;  /* 0x00000000672422ca */ /* 0x000fe400000e0000 */
[----:B------:R-:W-:Y:S02]  /*70c0*/  SEL R112, R112, RZ, P0 ;  /* 0x000000ff70707207 */ /* 0x000fe40000000000 */
[----:B------:R-:W-:Y:S01]  /*70d0*/  SEL R44, R79, RZ, P1 ;  /* 0x000000ff4f2c7207 */ /* 0x000fe20000800000 */
[----:B------:R-:W-:Y:S10]  /*70e0*/  @P2 BRA `(.L_x_105) ;  /* 0xffffffd400f82947 */ /* 0x000ff4000383ffff */
[----:B------:R-:W-:Y:S05]  /*70f0*/  EXIT ;  /* 0x000000000000794d */ /* 0x000fea0003800000 */
.L_x_19:
[----:B--2---:R2:W1:Y:S02]  /*7100*/  SYNCS.PHASECHK.TRANS64.TRYWAIT P0, [R3+URZ+0xf0], R2 ;  /* 0x0000f002030075a7 */ /* 0x00446400080011ff */
[----:B-1----:R-:W-:Y:S05]  /*7110*/  @!P0 NANOSLEEP.SYNCS 0x989680 ;  /* 0x009896800000895d */ /* 0x002fea0003900000 */
[----:B------:R-:W1:Y:S02]  /*7120*/  @!P0 SYNCS.PHASECHK.TRANS64 P0, [R3+URZ+0xf0], R2 ;  /* 0x0000f002030085a7 */ /* 0x000e6400080010ff */
[----:B-1----:R-:W-:Y:S05]  /*7130*/  @!P0 BRA `(.L_x_19) ;  /* 0xfffffffc00f08947 */ /* 0x002fea000383ffff */
[----:B------:R-:W-:Y:S05]  /*7140*/  BRA `(.L_x_106) ;  /* 0xffffffa400207947 */ /* 0x000fea000383ffff */
.L_x_22:
[----:B-1----:R-:W-:-:S07]  /*7150*/  MOV R2, UR33 ;  /* 0x0000002100027c02 */ /* 0x002fce0008000f00 */
.L_x_107:
[----:B-1----:R1:W2:Y:S02]  /*7160*/  SYNCS.PHASECHK.TRANS64.TRYWAIT P0, [R2+URZ+0x28], R5 ;  /* 0x00002805020075a7 */ /* 0x0022a400080011ff */
[----:B--2---:R-:W-:Y:S05]  /*7170*/  @!P0 NANOSLEEP.SYNCS 0x989680 ;  /* 0x009896800000895d */ /* 0x004fea0003900000 */
[----:B------:R-:W2:Y:S02]  /*7180*/  @!P0 SYNCS.PHASECHK.TRANS64 P0, [R2+URZ+0x28], R5 ;  /* 0x00002805020085a7 */ /* 0x000ea400080010ff */
[----:B--2---:R-:W-:Y:S05]  /*7190*/  @!P0 BRA `(.L_x_107) ;  /* 0xfffffffc00f08947 */ /* 0x004fea000383ffff */
[----:B------:R-:W-:Y:S05]  /*71a0*/  BRA `(.L_x_21) ;  /* 0xffffffa400707947 */ /* 0x000fea000383ffff */
.L_x_28:
[----:B-1----:R-:W-:-:S07]  /*71b0*/  MOV R2, UR17 ;  /* 0x0000001100027c02 */ /* 0x002fce0008000f00 */
.L_x_108:
[----:B-1----:R1:W2:Y:S02]  /*71c0*/  SYNCS.PHASECHK.TRANS64.TRYWAIT P0, [R2+URZ+0x28], R5 ;  /* 0x00002805020075a7 */ /* 0x0022a400080011ff */
[----:B--2---:R-:W-:Y:S05]  /*71d0*/  @!P0 NANOSLEEP.SYNCS 0x989680 ;  /* 0x009896800000895d */ /* 0x004fea0003900000 */
[----:B------:R-:W2:Y:S02]  /*71e0*/  @!P0 SYNCS.PHASECHK.TRANS64 P0, [R2+URZ+0x28], R5 ;  /* 0x00002805020085a7 */ /* 0x000ea400080010ff */
[----:B--2---:R-:W-:Y:S05]  /*71f0*/  @!P0 BRA `(.L_x_108) ;  /* 0xfffffffc00f08947 */ /* 0x004fea000383ffff */
[----:B------:R-:W-:Y:S05]  /*7200*/  BRA `(.L_x_27) ;  /* 0xffffffa800187947 */ /* 0x000fea000383ffff */
.L_x_32:
[----:B-1----:R1:W2:Y:S02]  /*7210*/  SYNCS.PHASECHK.TRANS64.TRYWAIT P0, [R2+URZ+0x80], R3 ;  /* 0x00008003020075a7 */ /* 0x0022a400080011ff */
[----:B--2---:R-:W-:Y:S05]  /*7220*/  @!P0 NANOSLEEP.SYNCS 0x989680 ;  /* 0x009896800000895d */ /* 0x004fea0003900000 */
[----:B------:R-:W2:Y:S02]  /*7230*/  @!P0 SYNCS.PHASECHK.TRANS64 P0, [R2+URZ+0x80], R3 ;  /* 0x00008003020085a7 */ /* 0x000ea400080010ff */
[----:B--2---:R-:W-:Y:S05]  /*7240*/  @!P0 BRA `(.L_x_32) ;  /* 0xfffffffc00f08947 */ /* 0x004fea000383ffff */
[----:B------:R-:W-:Y:S05]  /*7250*/  BRA `(.L_x_109) ;  /* 0xffffffa800a87947 */ /* 0x000fea000383ffff */
.L_x_36:
[----:B----4-:R-:W-:-:S07]  /*7260*/  MOV R0, UR5 ;  /* 0x0000000500007c02 */ /* 0x010fce0008000f00 */
.L_x_110:
[----:B-1----:R1:W2:Y:S02]  /*7270*/  SYNCS.PHASECHK.TRANS64.TRYWAIT P0, [R0+URZ], R3 ;  /* 0x00000003000075a7 */ /* 0x0022a400080011ff */
[----:B--2---:R-:W-:Y:S05]  /*7280*/  @!P0 NANOSLEEP.SYNCS 0x989680 ;  /* 0x009896800000895d */ /* 0x004fea0003900000 */
[----:B------:R-:W2:Y:S02]  /*7290*/  @!P0 SYNCS.PHASECHK.TRANS64 P0, [R0+URZ], R3 ;  /* 0x00000003000085a7 */ /* 0x000ea400080010ff */
[----:B--2---:R-:W-:Y:S05]  /*72a0*/  @!P0 BRA `(.L_x_110) ;  /* 0xfffffffc00f08947 */ /* 0x004fea000383ffff */
[----:B------:R-:W-:Y:S05]  /*72b0*/  BRA `(.L_x_111) ;  /* 0xffffffb000187947 */ /* 0x000fea000383ffff */
.L_x_37:
[----:B----4-:R-:W-:-:S07]  /*72c0*/  MOV R0, UR5 ;  /* 0x0000000500007c02 */ /* 0x010fce0008000f00 */
.L_x_112:
[----:B-1----:R1:W2:Y:S02]  /*72d0*/  SYNCS.PHASECHK.TRANS64.TRYWAIT P0, [R0+URZ], R3 ;  /* 0x00000003000075a7 */ /* 0x0022a400080011ff */
[----:B--2---:R-:W-:Y:S05]  /*72e0*/  @!P0 NANOSLEEP.SYNCS 0x989680 ;  /* 0x009896800000895d */ /* 0x004fea0003900000 */
[----:B------:R-:W2:Y:S02]  /*72f0*/  @!P0 SYNCS.PHASECHK.TRANS64 P0, [R0+URZ], R3 ;  /* 0x00000003000085a7 */ /* 0x000ea400080010ff */
[----:B--2---:R-:W-:Y:S05]  /*7300*/  @!P0 BRA `(.L_x_112) ;  /* 0xfffffffc00f08947 */ /* 0x004fea000383ffff */
[----:B------:R-:W-:Y:S05]  /*7310*/  BRA `(.L_x_113) ;  /* 0xffffffb000247947 */ /* 0x000fea000383ffff */
.L_x_38:
[----:B----4-:R-:W-:-:S07]  /*7320*/  MOV R0, UR5 ;  /* 0x0000000500007c02 */ /* 0x010fce0008000f00 */
.L_x_114:
[----:B-1----:R1:W2:Y:S02]  /*7330*/  SYNCS.PHASECHK.TRANS64.TRYWAIT P0, [R0+URZ], R3 ;  /* 0x00000003000075a7 */ /* 0x0022a400080011ff */
[----:B--2---:R-:W-:Y:S05]  /*7340*/  @!P0 NANOSLEEP.SYNCS 0x989680 ;  /* 0x009896800000895d */ /* 0x004fea0003900000 */
[----:B------:R-:W2:Y:S02]  /*7350*/  @!P0 SYNCS.PHASECHK.TRANS64 P0, [R0+URZ], R3 ;  /* 0x00000003000085a7 */ /* 0x000ea400080010ff */
[----:B--2---:R-:W-:Y:S05]  /*7360*/  @!P0 BRA `(.L_x_114) ;  /* 0xfffffffc00f08947 */ /* 0x004fea000383ffff */
[----:B------:R-:W-:Y:S05]  /*7370*/  BRA `(.L_x_115) ;  /* 0xffffffb000307947 */ /* 0x000fea000383ffff */
.L_x_39:
[----:B----4-:R-:W-:-:S07]  /*7380*/  MOV R0, UR5 ;  /* 0x0000000500007c02 */ /* 0x010fce0008000f00 */
.L_x_116:
[----:B-1----:R1:W2:Y:S02]  /*7390*/  SYNCS.PHASECHK.TRANS64.TRYWAIT P0, [R0+URZ], R3 ;  /* 0x00000003000075a7 */ /* 0x0022a400080011ff */
[----:B--2---:R-:W-:Y:S05]  /*73a0*/  @!P0 NANOSLEEP.SYNCS 0x989680 ;  /* 0x009896800000895d */ /* 0x004fea0003900000 */
[----:B------:R-:W2:Y:S02]  /*73b0*/  @!P0 SYNCS.PHASECHK.TRANS64 P0, [R0+URZ], R3 ;  /* 0x00000003000085a7 */ /* 0x000ea400080010ff */
[----:B--2---:R-:W-:Y:S05]  /*73c0*/  @!P0 BRA `(.L_x_116) ;  /* 0xfffffffc00f08947 */ /* 0x004fea000383ffff */
[----:B------:R-:W-:Y:S05]  /*73d0*/  BRA `(.L_x_117) ;  /* 0xffffffb0003c7947 */ /* 0x000fea000383ffff */
.L_x_42:
[----:B-1----:R1:W2:Y:S02]  /*73e0*/  SYNCS.PHASECHK.TRANS64.TRYWAIT P0, [R0+URZ+0xe0], R5 ;  /* 0x0000e005000075a7 */ /* 0x0022a400080011ff */
[----:B--2---:R-:W-:Y:S05]  /*73f0*/  @!P0 NANOSLEEP.SYNCS 0x989680 ;  /* 0x009896800000895d */ /* 0x004fea0003900000 */
[----:B------:R-:W2:Y:S02]  /*7400*/  @!P0 SYNCS.PHASECHK.TRANS64 P0, [R0+URZ+0xe0], R5 ;  /* 0x0000e005000085a7 */ /* 0x000ea400080010ff */
[----:B--2---:R-:W-:Y:S05]  /*7410*/  @!P0 BRA `(.L_x_42) ;  /* 0xfffffffc00f08947 */ /* 0x004fea000383ffff */
[----:B------:R-:W-:Y:S05]  /*7420*/  BRA `(.L_x_118) ;  /* 0xffffffb000987947 */ /* 0x000fea000383ffff */
.L_x_43:
[----:B------:R-:W-:-:S07]  /*7430*/  MOV R0, UR5 ;  /* 0x0000000500007c02 */ /* 0x000fce0008000f00 */
.L_x_119:
[----:B-1----:R1:W2:Y:S02]  /*7440*/  SYNCS.PHASECHK.TRANS64.TRYWAIT P0, [R0+URZ+0x90], R5 ;  /* 0x00009005000075a7 */ /* 0x0022a400080011ff */
[----:B--2---:R-:W-:Y:S05]  /*7450*/  @!P0 NANOSLEEP.SYNCS 0x989680 ;  /* 0x009896800000895d */ /* 0x004fea0003900000 */
[----:B------:R-:W2:Y:S02]  /*7460*/  @!P0 SYNCS.PHASECHK.TRANS64 P0, [R0+URZ+0x90], R5 ;  /* 0x00009005000085a7 */ /* 0x000ea400080010ff */
[----:B--2---:R-:W-:Y:S05]  /*7470*/  @!P0 BRA `(.L_x_119) ;  /* 0xfffffffc00f08947 */ /* 0x004fea000383ffff */
[----:B------:R-:W-:Y:S05]  /*7480*/  BRA `(.L_x_120) ;  /* 0xffffffb000a87947 */ /* 0x000fea000383ffff */
.L_x_44:
[----:B-1----:R1:W2:Y:S02]  /*7490*/  SYNCS.PHASECHK.TRANS64.TRYWAIT P1, [R0+URZ+0x80], R5 ;  /* 0x00008005000075a7 */ /* 0x0022a400080211ff */
[----:B--2---:R-:W-:Y:S05]  /*74a0*/  @!P1 NANOSLEEP.SYNCS 0x989680 ;  /* 0x009896800000995d */ /* 0x004fea0003900000 */
[----:B------:R-:W2:Y:S02]  /*74b0*/  @!P1 SYNCS.PHASECHK.TRANS64 P1, [R0+URZ+0x80], R5 ;  /* 0x00008005000095a7 */ /* 0x000ea400080210ff */
[----:B--2---:R-:W-:Y:S05]  /*74c0*/  @!P1 BRA `(.L_x_44) ;  /* 0xfffffffc00f09947 */ /* 0x004fea000383ffff */
[----:B------:R-:W-:Y:S05]  /*74d0*/  BRA `(.L_x_121) ;  /* 0xffffffb000d87947 */ /* 0x000fea000383ffff */
.L_x_47:
[----:B------:R-:W-:-:S07]  /*74e0*/  MOV R0, UR5 ;  /* 0x0000000500007c02 */ /* 0x000fce0008000f00 */
.L_x_122:
[----:B-1----:R1:W2:Y:S02]  /*74f0*/  SYNCS.PHASECHK.TRANS64.TRYWAIT P0, [R0+URZ+0x90], R3 ;  /* 0x00009003000075a7 */ /* 0x0022a400080011ff */
[----:B--2---:R-:W-:Y:S05]  /*7500*/  @!P0 NANOSLEEP.SYNCS 0x989680 ;  /* 0x009896800000895d */ /* 0x004fea0003900000 */
[----:B------:R-:W2:Y:S02]  /*7510*/  @!P0 SYNCS.PHASECHK.TRANS64 P0, [R0+URZ+0x90], R3 ;  /* 0x00009003000085a7 */ /* 0x000ea400080010ff */
[----:B--2---:R-:W-:Y:S05]  /*7520*/  @!P0 BRA `(.L_x_122) ;  /* 0xfffffffc00f08947 */ /* 0x004fea000383ffff */
[----:B------:R-:W-:Y:S05]  /*7530*/  BRA `(.L_x_46) ;  /* 0xffffffb4002c7947 */ /* 0x000fea000383ffff */
.L_x_54:
[----:B-1----:R1:W2:Y:S02]  /*7540*/  SYNCS.PHASECHK.TRANS64.TRYWAIT P1, [R0+URZ+0x80], R5 ;  /* 0x00008005000075a7 */ /* 0x0022a400080211ff */
[----:B--2---:R-:W-:Y:S05]  /*7550*/  @!P1 NANOSLEEP.SYNCS 0x989680 ;  /* 0x009896800000995d */ /* 0x004fea0003900000 */
[----:B------:R-:W2:Y:S02]  /*7560*/  @!P1 SYNCS.PHASECHK.TRANS64 P1, [R0+URZ+0x80], R5 ;  /* 0x00008005000095a7 */ /* 0x000ea400080210ff */
[----:B--2---:R-:W-:Y:S05]  /*7570*/  @!P1 BRA `(.L_x_54) ;  /* 0xfffffffc00f09947 */ /* 0x004fea000383ffff */
[----:B------:R-:W-:Y:S05]  /*7580*/  BRA `(.L_x_123) ;  /* 0xffffffb800847947 */ /* 0x000fea000383ffff */
.L_x_55:
[----:B------:R-:W-:-:S07]  /*7590*/  MOV R3, UR9 ;  /* 0x0000000900037c02 */ /* 0x000fce0008000f00 */
.L_x_124:
[----:B-1----:R1:W2:Y:S02]  /*75a0*/  SYNCS.PHASECHK.TRANS64.TRYWAIT P0, [R3+URZ+0xc0], R0 ;  /* 0x0000c000030075a7 */ /* 0x0022a400080011ff */
[----:B--2---:R-:W-:Y:S05]  /*75b0*/  @!P0 NANOSLEEP.SYNCS 0x989680 ;  /* 0x009896800000895d */ /* 0x004fea0003900000 */
[----:B------:R-:W2:Y:S02]  /*75c0*/  @!P0 SYNCS.PHASECHK.TRANS64 P0, [R3+URZ+0xc0], R0 ;  /* 0x0000c000030085a7 */ /* 0x000ea400080010ff */
[----:B--2---:R-:W-:Y:S05]  /*75d0*/  @!P0 BRA `(.L_x_124) ;  /* 0xfffffffc00f08947 */ /* 0x004fea000383ffff */
[----:B------:R-:W-:Y:S05]  /*75e0*/  BRA `(.L_x_125) ;  /* 0xffffffb800b87947 */ /* 0x000fea000383ffff */
.L_x_58:
[----:B------:R-:W-:Y:S07]  /*75f0*/  MOV R0, UR7 ;  /* 0x0000000700007c02 */ /* 0x000fee0008000f00 */
.L_x_126:
[----:B-1----:R1:W2:Y:S02]  /*7600*/  SYNCS.PHASECHK.TRANS64.TRYWAIT P0, [R0+URZ], R3 ;  /* 0x00000003000075a7 */ /* 0x0022a400080011ff */
[----:B--2---:R-:W-:Y:S05]  /*7610*/  @!P0 NANOSLEEP.SYNCS 0x989680 ;  /* 0x009896800000895d */ /* 0x004fea0003900000 */
[----:B------:R-:W2:Y:S02]  /*7620*/  @!P0 SYNCS.PHASECHK.TRANS64 P0, [R0+URZ], R3 ;  /* 0x00000003000085a7 */ /* 0x000ea400080010ff */
[----:B--2---:R-:W-:Y:S05]  /*7630*/  @!P0 BRA `(.L_x_126) ;  /* 0xfffffffc00f08947 */ /* 0x004fea000383ffff */
[----:B------:R-:W-:Y:S05]  /*7640*/  BRA `(.L_x_57) ;  /* 0xffffffb800f07947 */ /* 0x000fea000383ffff */
.L_x_61:
[----:B------:R-:W-:-:S07]  /*7650*/  MOV R0, UR5 ;  /* 0x0000000500007c02 */ /* 0x000fce0008000f00 */
.L_x_127:
[----:B--2---:R2:W3:Y:S02]  /*7660*/  SYNCS.PHASECHK.TRANS64.TRYWAIT P0, [R0+URZ], R3 ;  /* 0x00000003000075a7 */ /* 0x0044e400080011ff */
[----:B---3--:R-:W-:Y:S05]  /*7670*/  @!P0 NANOSLEEP.SYNCS 0x989680 ;  /* 0x009896800000895d */ /* 0x008fea0003900000 */
[----:B------:R-:W3:Y:S02]  /*7680*/  @!P0 SYNCS.PHASECHK.TRANS64 P0, [R0+URZ], R3 ;  /* 0x00000003000085a7 */ /* 0x000ee400080010ff */
[----:B---3--:R-:W-:Y:S05]  /*7690*/  @!P0 BRA `(.L_x_127) ;  /* 0xfffffffc00f08947 */ /* 0x008fea000383ffff */
[----:B------:R-:W-:Y:S05]  /*76a0*/  BRA `(.L_x_128) ;  /* 0xffffffbc00907947 */ /* 0x000fea000383ffff */
.L_x_62:
[----:B------:R-:W-:-:S07]  /*76b0*/  MOV R0, UR5 ;  /* 0x0000000500007c02 */ /* 0x000fce0008000f00 */
.L_x_129:
[----:B--2---:R2:W3:Y:S02]  /*76c0*/  SYNCS.PHASECHK.TRANS64.TRYWAIT P0, [R0+URZ], R3 ;  /* 0x00000003000075a7 */ /* 0x0044e400080011ff */
[----:B---3--:R-:W-:Y:S05]  /*76d0*/  @!P0 NANOSLEEP.SYNCS 0x989680 ;  /* 0x009896800000895d */ /* 0x008fea0003900000 */
[----:B------:R-:W3:Y:S02]  /*76e0*/  @!P0 SYNCS.PHASECHK.TRANS64 P0, [R0+URZ], R3 ;  /* 0x00000003000085a7 */ /* 0x000ee400080010ff */
[----:B---3--:R-:W-:Y:S05]  /*76f0*/  @!P0 BRA `(.L_x_129) ;  /* 0xfffffffc00f08947 */ /* 0x008fea000383ffff */
[----:B------:R-:W-:Y:S05]  /*7700*/  BRA `(.L_x_130) ;  /* 0xffffffbc009c7947 */ /* 0x000fea000383ffff */
.L_x_63:
[----:B------:R-:W-:-:S07]  /*7710*/  MOV R0, UR5 ;  /* 0x0000000500007c02 */ /* 0x000fce0008000f00 */
.L_x_131:
[----:B--2---:R2:W3:Y:S02]  /*7720*/  SYNCS.PHASECHK.TRANS64.TRYWAIT P0, [R0+URZ], R3 ;  /* 0x00000003000075a7 */ /* 0x0044e400080011ff */
[----:B---3--:R-:W-:Y:S05]  /*7730*/  @!P0 NANOSLEEP.SYNCS 0x989680 ;  /* 0x009896800000895d */ /* 0x008fea0003900000 */
[----:B------:R-:W3:Y:S02]  /*7740*/  @!P0 SYNCS.PHASECHK.TRANS64 P0, [R0+URZ], R3 ;  /* 0x00000003000085a7 */ /* 0x000ee400080010ff */
[----:B---3--:R-:W-:Y:S05]  /*7750*/  @!P0 BRA `(.L_x_131) ;  /* 0xfffffffc00f08947 */ /* 0x008fea000383ffff */
[----:B------:R-:W-:Y:S05]  /*7760*/  BRA `(.L_x_132) ;  /* 0xffffffbc00a87947 */ /* 0x000fea000383ffff */
.L_x_64:
[----:B------:R-:W-:-:S07]  /*7770*/  MOV R0, UR7 ;  /* 0x0000000700007c02 */ /* 0x000fce0008000f00 */
.L_x_133:
[----:B--2---:R2:W3:Y:S02]  /*7780*/  SYNCS.PHASECHK.TRANS64.TRYWAIT P0, [R0+URZ], R3 ;  /* 0x00000003000075a7 */ /* 0x0044e400080011ff */
[----:B---3--:R-:W-:Y:S05]  /*7790*/  @!P0 NANOSLEEP.SYNCS 0x989680 ;  /* 0x009896800000895d */ /* 0x008fea0003900000 */
[----:B------:R-:W3:Y:S02]  /*77a0*/  @!P0 SYNCS.PHASECHK.TRANS64 P0, [R0+URZ], R3 ;  /* 0x00000003000085a7 */ /* 0x000ee400080010ff */
[----:B---3--:R-:W-:Y:S05]  /*77b0*/  @!P0 BRA `(.L_x_133) ;  /* 0xfffffffc00f08947 */ /* 0x008fea000383ffff */
[----:B------:R-:W-:Y:S05]  /*77c0*/  BRA `(.L_x_134) ;  /* 0xffffffbc00b47947 */ /* 0x000fea000383ffff */
.L_x_69:
[----:B--2---:R2:W3:Y:S02]  /*77d0*/  SYNCS.PHASECHK.TRANS64.TRYWAIT P0, [R0+URZ+0x80], R3 ;  /* 0x00008003000075a7 */ /* 0x0044e400080011ff */
[----:B---3--:R-:W-:Y:S05]  /*77e0*/  @!P0 NANOSLEEP.SYNCS 0x989680 ;  /* 0x009896800000895d */ /* 0x008fea0003900000 */
[----:B------:R-:W3:Y:S02]  /*77f0*/  @!P0 SYNCS.PHASECHK.TRANS64 P0, [R0+URZ+0x80], R3 ;  /* 0x00008003000085a7 */ /* 0x000ee400080010ff */
[----:B---3--:R-:W-:Y:S05]  /*7800*/  @!P0 BRA `(.L_x_69) ;  /* 0xfffffffc00f08947 */ /* 0x008fea000383ffff */
[----:B------:R-:W-:Y:S05]  /*7810*/  BRA `(.L_x_135) ;  /* 0xffffffc000b87947 */ /* 0x000fea000383ffff */
.L_x_72:
[----:B------:R-:W-:Y:S07]  /*7820*/  MOV R0, UR7 ;  /* 0x0000000700007c02 */ /* 0x000fee0008000f00 */
.L_x_136:
[----:B--2---:R2:W3:Y:S02]  /*7830*/  SYNCS.PHASECHK.TRANS64.TRYWAIT P0, [R0+URZ+0x78], R3 ;  /* 0x00007803000075a7 */ /* 0x0044e400080011ff */
[----:B---3--:R-:W-:Y:S05]  /*7840*/  @!P0 NANOSLEEP.SYNCS 0x989680 ;  /* 0x009896800000895d */ /* 0x008fea0003900000 */
[----:B------:R-:W3:Y:S02]  /*7850*/  @!P0 SYNCS.PHASECHK.TRANS64 P0, [R0+URZ+0x78], R3 ;  /* 0x00007803000085a7 */ /* 0x000ee400080010ff */
[----:B---3--:R-:W-:Y:S05]  /*7860*/  @!P0 BRA `(.L_x_136) ;  /* 0xfffffffc00f08947 */ /* 0x008fea000383ffff */
[----:B------:R-:W-:Y:S05]  /*7870*/  BRA `(.L_x_71) ;  /* 0xffffffc400987947 */ /* 0x000fea000383ffff */
.L_x_75:
[----:B--2---:R-:W-:Y:S07]  /*7880*/  MOV R3, UR7 ;  /* 0x0000000700037c02 */ /* 0x004fee0008000f00 */
.L_x_137:
[----:B-1----:R1:W2:Y:S02]  /*7890*/  SYNCS.PHASECHK.TRANS64.TRYWAIT P0, [R3+URZ+0x60], R12 ;  /* 0x0000600c030075a7 */ /* 0x0022a400080011ff */
[----:B--2---:R-:W-:Y:S05]  /*78a0*/  @!P0 NANOSLEEP.SYNCS 0x989680 ;  /* 0x009896800000895d */ /* 0x004fea0003900000 */
[----:B------:R-:W2:Y:S02]  /*78b0*/  @!P0 SYNCS.PHASECHK.TRANS64 P0, [R3+URZ+0x60], R12 ;  /* 0x0000600c030085a7 */ /* 0x000ea400080010ff */
[----:B--2---:R-:W-:Y:S05]  /*78c0*/  @!P0 BRA `(.L_x_137) ;  /* 0xfffffffc00f08947 */ /* 0x004fea000383ffff */
[----:B------:R-:W-:Y:S05]  /*78d0*/  BRA `(.L_x_138) ;  /* 0xffffffc800107947 */ /* 0x000fea000383ffff */
.L_x_76:
[----:B------:R-:W-:Y:S07]  /*78e0*/  MOV R3, UR7 ;  /* 0x0000000700037c02 */ /* 0x000fee0008000f00 */
.L_x_139:
[----:B-1----:R1:W2:Y:S02]  /*78f0*/  SYNCS.PHASECHK.TRANS64.TRYWAIT P0, [R3+URZ+0x68], R12 ;  /* 0x0000680c030075a7 */ /* 0x0022a400080011ff */
[----:B--2---:R-:W-:Y:S05]  /*7900*/  @!P0 NANOSLEEP.SYNCS 0x989680 ;  /* 0x009896800000895d */ /* 0x004fea0003900000 */
[----:B------:R-:W2:Y:S02]  /*7910*/  @!P0 SYNCS.PHASECHK.TRANS64 P0, [R3+URZ+0x68], R12 ;  /* 0x0000680c030085a7 */ /* 0x000ea400080010ff */
[----:B--2---:R-:W-:Y:S05]  /*7920*/  @!P0 BRA `(.L_x_139) ;  /* 0xfffffffc00f08947 */ /* 0x004fea000383ffff */
[----:B------:R-:W-:Y:S05]  /*7930*/  BRA `(.L_x_140) ;  /* 0xffffffc800907947 */ /* 0x000fea000383ffff */
.L_x_78:
[----:B------:R-:W-:-:S07]  /*7940*/  MOV R0, UR7 ;  /* 0x0000000700007c02 */ /* 0x000fce0008000f00 */
.L_x_141:
[----:B-1----:R1:W3:Y:S02]  /*7950*/  SYNCS.PHASECHK.TRANS64.TRYWAIT P0, [R0+URZ+0x60], R3 ;  /* 0x00006003000075a7 */ /* 0x0022e400080011ff */
[----:B---3--:R-:W-:Y:S05]  /*7960*/  @!P0 NANOSLEEP.SYNCS 0x989680 ;  /* 0x009896800000895d */ /* 0x008fea0003900000 */
[----:B------:R-:W3:Y:S02]  /*7970*/  @!P0 SYNCS.PHASECHK.TRANS64 P0, [R0+URZ+0x60], R3 ;  /* 0x00006003000085a7 */ /* 0x000ee400080010ff */
[----:B---3--:R-:W-:Y:S05]  /*7980*/  @!P0 BRA `(.L_x_141) ;  /* 0xfffffffc00f08947 */ /* 0x008fea000383ffff */
[----:B------:R-:W-:Y:S05]  /*7990*/  BRA `(.L_x_142) ;  /* 0xffffffcc00007947 */ /* 0x000fea000383ffff */
.L_x_80:
[----:B--2---:R2:W4:Y:S02]  /*79a0*/  SYNCS.PHASECHK.TRANS64.TRYWAIT P0, [R0+URZ+0x80], R3 ;  /* 0x00008003000075a7 */ /* 0x00452400080011ff */
[----:B----4-:R-:W-:Y:S05]  /*79b0*/  @!P0 NANOSLEEP.SYNCS 0x989680 ;  /* 0x009896800000895d */ /* 0x010fea0003900000 */
[----:B------:R-:W4:Y:S02]  /*79c0*/  @!P0 SYNCS.PHASECHK.TRANS64 P0, [R0+URZ+0x80], R3 ;  /* 0x00008003000085a7 */ /* 0x000f2400080010ff */
[----:B----4-:R-:W-:Y:S05]  /*79d0*/  @!P0 BRA `(.L_x_80) ;  /* 0xfffffffc00f08947 */ /* 0x010fea000383ffff */
[----:B------:R-:W-:Y:S05]  /*79e0*/  BRA `(.L_x_143) ;  /* 0xffffffcc00cc7947 */ /* 0x000fea000383ffff */
.L_x_91:
[----:B-1----:R1:W3:Y:S02]  /*79f0*/  SYNCS.PHASECHK.TRANS64.TRYWAIT P1, [R0+URZ+0x50], R3 ;  /* 0x00005003000075a7 */ /* 0x0022e400080211ff */
[----:B---3--:R-:W-:Y:S05]  /*7a00*/  @!P1 NANOSLEEP.SYNCS 0x989680 ;  /* 0x009896800000995d */ /* 0x008fea0003900000 */
[----:B------:R-:W3:Y:S02]  /*7a10*/  @!P1 SYNCS.PHASECHK.TRANS64 P1, [R0+URZ+0x50], R3 ;  /* 0x00005003000095a7 */ /* 0x000ee400080210ff */
[----:B---3--:R-:W-:Y:S05]  /*7a20*/  @!P1 BRA `(.L_x_91) ;  /* 0xfffffffc00f09947 */ /* 0x008fea000383ffff */
[----:B------:R-:W-:Y:S05]  /*7a30*/  BRA `(.L_x_90) ;  /* 0xffffffd800e47947 */ /* 0x000fea000383ffff */
.L_x_93:
[----:B-1----:R1:W4:Y:S02]  /*7a40*/  SYNCS.PHASECHK.TRANS64.TRYWAIT P0, [R113+URZ+0xa0], R2 ;  /* 0x0000a002710075a7 */ /* 0x00232400080011ff */
[----:B----4-:R-:W-:Y:S05]  /*7a50*/  @!P0 NANOSLEEP.SYNCS 0x989680 ;  /* 0x009896800000895d */ /* 0x010fea0003900000 */
[----:B------:R-:W4:Y:S02]  /*7a60*/  @!P0 SYNCS.PHASECHK.TRANS64 P0, [R113+URZ+0xa0], R2 ;  /* 0x0000a002710085a7 */ /* 0x000f2400080010ff */
[----:B----4-:R-:W-:Y:S05]  /*7a70*/  @!P0 BRA `(.L_x_93) ;  /* 0xfffffffc00f08947 */ /* 0x010fea000383ffff */
[----:B------:R-:W-:Y:S05]  /*7a80*/  BRA `(.L_x_92) ;  /* 0xffffffdc00387947 */ /* 0x000fea000383ffff */
.L_x_101:
[----:B--2---:R2:W3:Y:S02]  /*7a90*/  SYNCS.PHASECHK.TRANS64.TRYWAIT P0, [R32+URZ+0x50], R3 ;  /* 0x00005003200075a7 */ /* 0x0044e400080011ff */
[----:B---3--:R-:W-:Y:S05]  /*7aa0*/  @!P0 NANOSLEEP.SYNCS 0x989680 ;  /* 0x009896800000895d */ /* 0x008fea0003900000 */
[----:B------:R-:W3:Y:S02]  /*7ab0*/  @!P0 SYNCS.PHASECHK.TRANS64 P0, [R32+URZ+0x50], R3 ;  /* 0x00005003200085a7 */ /* 0x000ee400080010ff */
[----:B---3--:R-:W-:Y:S05]  /*7ac0*/  @!P0 BRA `(.L_x_101) ;  /* 0xfffffffc00f08947 */ /* 0x008fea000383ffff */
[----:B------:R-:W-:Y:S05]  /*7ad0*/  BRA `(.L_x_100) ;  /* 0xffffffe800287947 */ /* 0x000fea000383ffff */
        .weak           $__internal_0_$__cuda_sm10x_tcgen05_guardrail_trap_col_being_dealloced_not_returned_by_alloc
        .type           $__internal_0_$__cuda_sm10x_tcgen05_guardrail_trap_col_being_dealloced_not_returned_by_alloc,@function
        .size           $__internal_0_$__cuda_sm10x_tcgen05_guardrail_trap_col_being_dealloced_not_returned_by_alloc,($__internal_1_$__cuda_sm10x_tcgen05_guardrail_trap_phase_invalid_during_alloc - $__internal_0_$__cuda_sm10x_tcgen05_guardrail_trap_col_being_dealloced_not_returned_by_alloc)
$__internal_0_$__cuda_sm10x_tcgen05_guardrail_trap_col_being_dealloced_not_returned_by_alloc:
[----:B------:R-:W-:Y:S05]  /*7ae0*/  BPT.TRAP 0x1 ;  /* 0x000000040000795c */ /* 0x000fea0000300000 */
[----:B------:R-:W-:-:S04]  /*7af0*/  HFMA2 R3, -RZ, RZ, 0, 0 ;  /* 0x00000000ff037431 */ /* 0x000fc800000001ff */
[----:B------:R-:W-:Y:S05]  /*7b00*/  RET.REL.NODEC R2 `(_ZN7cutlass13device_kernelINS_4gemm6kernel13GemmUniversalIN4cute5tupleIJiiiiEEENS1_10collective13CollectiveMmaINS1_35MainloopSm100TmaUmmaWarpSpecializedILi5ELi2ELi4ENS5_IJNS4_1CILi1EEESB_SB_EEEEENS5_IJNSA_ILi64EEENSA_ILi128EEENSA_ILi32EEEEEENS_12float_e5m2_tENS5_IJlSB_lEEESI_SJ_NS4_8TiledMMAINS4_8MMA_AtomIJNS4_10MMA_TraitsINS4_19SM100_MMA_F8F6F4_SSEJSI_SI_fSE_SF_NS4_17integral_constantINS4_4UMMA5MajorELSQ_0EEESR_NSO_INSP_7ScaleInELSS_0EEEST_EEEEEENS4_6LayoutISC_NS5_IJNSA_ILi0EEESX_SX_EEEEENS5_IJNS4_10UnderscoreES10_S10_EEEEENS4_13SM90_TMA_LOADENS4_14ComposedLayoutINS4_7SwizzleILi1ELi4ELi3EEENS4_18smem_ptr_flag_bitsILi8EEENSW_INS5_IJNSA_ILi8EEESG_EEENS5_IJSG_SB_EEEEEEEvNS4_8identityES13_S1D_vS1E_EENS_8epilogue10collective18CollectiveEpilogueINS1G_23Sm100TmaWarpSpecializedILi2ELi2ELi32ELb0ELb0EEEJSH_NS5_IJNSW_ISE_SB_EES1L_EEESI_SJ_SI_SJ_NS1G_6fusion15FusionCallbacksIS1K_NS1N_17LinearCombinationISI_fSI_fLNS_15FloatRoundStyleE2EEESH_S1M_JEEENS4_5SM1004TMEM4LOAD26SM100_TMEM_LOAD_16dp32b32xES13_NS14_INS15_ILi2ELi4ELi3EEES18_NSW_INS5_IJS19_SE_EEENS5_IJSE_SB_EEEEEEENS4_39AutoVectorizingCopyWithAssumedAlignmentILi128EEENS4_14SM90_TMA_STOREES21_S23_S23_EEEvvEEEEvNT_6ParamsE) ;  /* 0xffffff84023c7950 */ /* 0x000fea0003c3ffff */
        .weak           $__internal_1_$__cuda_sm10x_tcgen05_guardrail_trap_phase_invalid_during_alloc
        .type           $__internal_1_$__cuda_sm10x_tcgen05_guardrail_trap_phase_invalid_during_alloc,@function
        .size           $__internal_1_$__cuda_sm10x_tcgen05_guardrail_trap_phase_invalid_during_alloc,($__internal_2_$__cuda_sm10x_tcgen05_guardrail_trap_unallocated_columns_being_dealloced - $__internal_1_$__cuda_sm10x_tcgen05_guardrail_trap_phase_invalid_during_alloc)
$__internal_1_$__cuda_sm10x_tcgen05_guardrail_trap_phase_invalid_during_alloc:
[----:B------:R-:W-:Y:S05]  /*7b10*/  BPT.TRAP 0x1 ;  /* 0x000000040000795c */ /* 0x000fea0000300000 */
[----:B------:R-:W-:-:S04]  /*7b20*/  MOV R3, 0x0 ;  /* 0x0000000000037802 */ /* 0x000fc80000000f00 */
[----:B------:R-:W-:Y:S05]  /*7b30*/  RET.REL.NODEC R2 `(_ZN7cutlass13device_kernelINS_4gemm6kernel13GemmUniversalIN4cute5tupleIJiiiiEEENS1_10collective13CollectiveMmaINS1_35MainloopSm100TmaUmmaWarpSpecializedILi5ELi2ELi4ENS5_IJNS4_1CILi1EEESB_SB_EEEEENS5_IJNSA_ILi64EEENSA_ILi128EEENSA_ILi32EEEEEENS_12float_e5m2_tENS5_IJlSB_lEEESI_SJ_NS4_8TiledMMAINS4_8MMA_AtomIJNS4_10MMA_TraitsINS4_19SM100_MMA_F8F6F4_SSEJSI_SI_fSE_SF_NS4_17integral_constantINS4_4UMMA5MajorELSQ_0EEESR_NSO_INSP_7ScaleInELSS_0EEEST_EEEEEENS4_6LayoutISC_NS5_IJNSA_ILi0EEESX_SX_EEEEENS5_IJNS4_10UnderscoreES10_S10_EEEEENS4_13SM90_TMA_LOADENS4_14ComposedLayoutINS4_7SwizzleILi1ELi4ELi3EEENS4_18smem_ptr_flag_bitsILi8EEENSW_INS5_IJNSA_ILi8EEESG_EEENS5_IJSG_SB_EEEEEEEvNS4_8identityES13_S1D_vS1E_EENS_8epilogue10collective18CollectiveEpilogueINS1G_23Sm100TmaWarpSpecializedILi2ELi2ELi32ELb0ELb0EEEJSH_NS5_IJNSW_ISE_SB_EES1L_EEESI_SJ_SI_SJ_NS1G_6fusion15FusionCallbacksIS1K_NS1N_17LinearCombinationISI_fSI_fLNS_15FloatRoundStyleE2EEESH_S1M_JEEENS4_5SM1004TMEM4LOAD26SM100_TMEM_LOAD_16dp32b32xES13_NS14_INS15_ILi2ELi4ELi3EEES18_NSW_INS5_IJS19_SE_EEENS5_IJSE_SB_EEEEEEENS4_39AutoVectorizingCopyWithAssumedAlignmentILi128EEENS4_14SM90_TMA_STOREES21_S23_S23_EEEvvEEEEvNT_6ParamsE) ;  /* 0xffffff8402307950 */ /* 0x000fea0003c3ffff */
        .weak           $__internal_2_$__cuda_sm10x_tcgen05_guardrail_trap_unallocated_columns_being_dealloced
        .type           $__internal_2_$__cuda_sm10x_tcgen05_guardrail_trap_unallocated_columns_being_dealloced,@function
        .size           $__internal_2_$__cuda_sm10x_tcgen05_guardrail_trap_unallocated_columns_being_dealloced,(.L_x_145 - $__internal_2_$__cuda_sm10x_tcgen05_guardrail_trap_unallocated_columns_being_dealloced)
$__internal_2_$__cuda_sm10x_tcgen05_guardrail_trap_unallocated_columns_being_dealloced:
[----:B------:R-:W-:Y:S05]  /*7b40*/  BPT.TRAP 0x1 ;  /* 0x000000040000795c */ /* 0x000fea0000300000 */
[----:B------:R-:W-:-:S04]  /*7b50*/  HFMA2 R3, -RZ, RZ, 0, 0 ;  /* 0x00000000ff037431 */ /* 0x000fc800000001ff */
[----:B------:R-:W-:Y:S05]  /*7b60*/  RET.REL.NODEC R2 `(_ZN7cutlass13device_kernelINS_4gemm6kernel13GemmUniversalIN4cute5tupleIJiiiiEEENS1_10collective13CollectiveMmaINS1_35MainloopSm100TmaUmmaWarpSpecializedILi5ELi2ELi4ENS5_IJNS4_1CILi1EEESB_SB_EEEEENS5_IJNSA_ILi64EEENSA_ILi128EEENSA_ILi32EEEEEENS_12float_e5m2_tENS5_IJlSB_lEEESI_SJ_NS4_8TiledMMAINS4_8MMA_AtomIJNS4_10MMA_TraitsINS4_19SM100_MMA_F8F6F4_SSEJSI_SI_fSE_SF_NS4_17integral_constantINS4_4UMMA5MajorELSQ_0EEESR_NSO_INSP_7ScaleInELSS_0EEEST_EEEEEENS4_6LayoutISC_NS5_IJNSA_ILi0EEESX_SX_EEEEENS5_IJNS4_10UnderscoreES10_S10_EEEEENS4_13SM90_TMA_LOADENS4_14ComposedLayoutINS4_7SwizzleILi1ELi4ELi3EEENS4_18smem_ptr_flag_bitsILi8EEENSW_INS5_IJNSA_ILi8EEESG_EEENS5_IJSG_SB_EEEEEEEvNS4_8identityES13_S1D_vS1E_EENS_8epilogue10collective18CollectiveEpilogueINS1G_23Sm100TmaWarpSpecializedILi2ELi2ELi32ELb0ELb0EEEJSH_NS5_IJNSW_ISE_SB_EES1L_EEESI_SJ_SI_SJ_NS1G_6fusion15FusionCallbacksIS1K_NS1N_17LinearCombinationISI_fSI_fLNS_15FloatRoundStyleE2EEESH_S1M_JEEENS4_5SM1004TMEM4LOAD26SM100_TMEM_LOAD_16dp32b32xES13_NS14_INS15_ILi2ELi4ELi3EEES18_NSW_INS5_IJS19_SE_EEENS5_IJSE_SB_EEEEEEENS4_39AutoVectorizingCopyWithAssumedAlignmentILi128EEENS4_14SM90_TMA_STOREES21_S23_S23_EEEvvEEEEvNT_6ParamsE) ;  /* 0xffffff8402247950 */ /* 0x000fea0003c3ffff */
.L_x_144:
[----:B------:R-:W-:-:S00]  /*7b70*/  BRA `(.L_x_144) ;  /* 0xfffffffc00fc7947 */ /* 0x000fc0000383ffff */
[----:B------:R-:W-:-:S00]  /*7b80*/  NOP ;  /* 0x0000000000007918 */ /* 0x000fc00000000000 */
[----:B------:R-:W-:-:S00]  /*7b90*/  NOP ;  /* 0x0000000000007918 */ /* 0x000fc00000000000 */
[----:B------:R-:W-:-:S00]  /*7ba0*/  NOP ;  /* 0x0000000000007918 */ /* 0x000fc00000000000 */
[----:B------:R-:W-:-:S00]  /*7bb0*/  NOP ;  /* 0x0000000000007918 */ /* 0x000fc00000000000 */
[----:B------:R-:W-:-:S00]  /*7bc0*/  NOP ;  /* 0x0000000000007918 */ /* 0x000fc00000000000 */
[----:B------:R-:W-:-:S00]  /*7bd0*/  NOP ;  /* 0x0000000000007918 */ /* 0x000fc00000000000 */
[----:B------:R-:W-:-:S00]  /*7be0*/  NOP ;  /* 0x0000000000007918 */ /* 0x000fc00000000000 */
[----:B------:R-:W-:-:S00]  /*7bf0*/  NOP ;  /* 0x0000000000007918 */ /* 0x000fc00000000000 */
.L_x_145:


//--------------------- .nv.global.init           --------------------------
	.section	.nv.global.init,"aw",@progbits
.nv.global.init:
	.type		$str$27,@object
	.size		$str$27,($str$28 - $str$27)
$str$27:
        /*0000*/ 	.byte	0x28, 0x61, 0x64, 0x64, 0x72, 0x65, 0x73, 0x73, 0x20, 0x26, 0x20, 0x6d, 0x61, 0x73, 0x6b, 0x29
        /*0010*/ 	.byte	0x20, 0x3d, 0x3d, 0x20, 0x30, 0x00
	.type		$str$28,@object
	.size		$str$28,($str$26 - $str$28)
$str$28:
        /*0016*/ 	.byte	0x2f, 0x74, 0x6d, 0x70, 0x2f, 0x63, 0x75, 0x74, 0x6c, 0x61, 0x73, 0x73, 0x5f, 0x73, 0x77, 0x65
        /*0026*/ 	.byte	0x65, 0x70, 0x5f, 0x73, 0x72, 0x63, 0x2f, 0x69, 0x6e, 0x63, 0x6c, 0x75, 0x64, 0x65, 0x2f, 0x63
        /*0036*/ 	.byte	0x75, 0x74, 0x65, 0x2f, 0x70, 0x6f, 0x69, 0x6e, 0x74, 0x65, 0x72, 0x5f, 0x66, 0x6c, 0x61, 0x67
        /*0046*/ 	.byte	0x67, 0x65, 0x64, 0x2e, 0x68, 0x70, 0x70, 0x00
	.type		$str$26,@object
	.size		$str$26,($str$25 - $str$26)
$str$26:
        /*004e*/ 	.byte	0x2f, 0x74, 0x6d, 0x70, 0x2f, 0x63, 0x75, 0x74, 0x6c, 0x61, 0x73, 0x73, 0x5f, 0x73, 0x77, 0x65
        /*005e*/ 	.byte	0x65, 0x70, 0x5f, 0x73, 0x72, 0x63, 0x2f, 0x69, 0x6e, 0x63, 0x6c, 0x75, 0x64, 0x65, 0x2f, 0x63
        /*006e*/ 	.byte	0x75, 0x74, 0x65, 0x2f, 0x61, 0x74, 0x6f, 0x6d, 0x2f, 0x63, 0x6f, 0x70, 0x79, 0x5f, 0x74, 0x72
        /*007e*/ 	.byte	0x61, 0x69, 0x74, 0x73, 0x5f, 0x73, 0x6d, 0x31, 0x30, 0x30, 0x2e, 0x68, 0x70, 0x70, 0x00
	.type		$str$25,@object
	.size		$str$25,(__unnamed_1 - $str$25)
$str$25:
        /*008d*/ 	.byte	0x28, 0x28, 0x75, 0x69, 0x6e, 0x74, 0x33, 0x32, 0x5f, 0x74, 0x28, 0x74, 0x68, 0x72, 0x65, 0x61
        /*009d*/ 	.byte	0x64, 0x49, 0x64, 0x78, 0x2e, 0x78, 0x29, 0x20, 0x2f, 0x20, 0x33, 0x32, 0x29, 0x20, 0x25, 0x20
        /*00ad*/ 	.byte	0x34, 0x29, 0x20, 0x3d, 0x3d, 0x20, 0x28, 0x28, 0x28, 0x74, 0x6d, 0x65, 0x6d, 0x5f, 0x61, 0x64
        /*00bd*/ 	.byte	0x64, 0x72, 0x20, 0x3e, 0x3e, 0x20, 0x31, 0x36, 0x29, 0x20, 0x2f, 0x20, 0x33, 0x32, 0x29, 0x20
        /*00cd*/ 	.byte	0x25, 0x20, 0x34, 0x29, 0x00
	.type		__unnamed_1,@object
	.size		__unnamed_1,(__unnamed_2 - __unnamed_1)
__unnamed_1:
        /*00d2*/ 	.byte	0x61, 0x75, 0x74, 0x6f, 0x20, 0x63, 0x75, 0x74, 0x65, 0x3a, 0x3a, 0x61, 0x73, 0x5f, 0x70, 0x6f
        /* <DEDUP_REMOVED lines=24> */
        /*0262*/ 	.byte	0x3c, 0x34, 0x30, 0x39, 0x36, 0x3e, 0x3e, 0x3e, 0x3e, 0x5d, 0x00
	.type		__unnamed_2,@object
	.size		__unnamed_2,(.L_2 - __unnamed_2)
__unnamed_2:
        /* <DEDUP_REMOVED lines=40> */
        /*04ed*/ 	.byte	0x74, 0x65, 0x3a, 0x3a, 0x43, 0x3c, 0x30, 0x3e, 0x3e, 0x3e, 0x3e, 0x5d, 0x00
.L_2:


//--------------------- .nv.shared._ZN7cutlass13device_kernelINS_4gemm6kernel13GemmUniversalIN4cute5tupleIJiiiiEEENS1_10collective13CollectiveMmaINS1_35MainloopSm100TmaUmmaWarpSpecializedILi5ELi2ELi4ENS5_IJNS4_1CILi1EEESB_SB_EEEEENS5_IJNSA_ILi64EEENSA_ILi128EEENSA_ILi32EEEEEENS_12float_e5m2_tENS5_IJlSB_lEEESI_SJ_NS4_8TiledMMAINS4_8MMA_AtomIJNS4_10MMA_TraitsINS4_19SM100_MMA_F8F6F4_SSEJSI_SI_fSE_SF_NS4_17integral_constantINS4_4UMMA5MajorELSQ_0EEESR_NSO_INSP_7ScaleInELSS_0EEEST_EEEEEENS4_6LayoutISC_NS5_IJNSA_ILi0EEESX_SX_EEEEENS5_IJNS4_10UnderscoreES10_S10_EEEEENS4_13SM90_TMA_LOADENS4_14ComposedLayoutINS4_7SwizzleILi1ELi4ELi3EEENS4_18smem_ptr_flag_bitsILi8EEENSW_INS5_IJNSA_ILi8EEESG_EEENS5_IJSG_SB_EEEEEEEvNS4_8identityES13_S1D_vS1E_EENS_8epilogue10collective18CollectiveEpilogueINS1G_23Sm100TmaWarpSpecializedILi2ELi2ELi32ELb0ELb0EEEJSH_NS5_IJNSW_ISE_SB_EES1L_EEESI_SJ_SI_SJ_NS1G_6fusion15FusionCallbacksIS1K_NS1N_17LinearCombinationISI_fSI_fLNS_15FloatRoundStyleE2EEESH_S1M_JEEENS4_5SM1004TMEM4LOAD26SM100_TMEM_LOAD_16dp32b32xES13_NS14_INS15_ILi2ELi4ELi3EEES18_NSW_INS5_IJS19_SE_EEENS5_IJSE_SB_EEEEEEENS4_39AutoVectorizingCopyWithAssumedAlignmentILi128EEENS4_14SM90_TMA_STOREES21_S23_S23_EEEvvEEEEvNT_6ParamsE --------------------------
	.section	.nv.shared._ZN7cutlass13device_kernelINS_4gemm6kernel13GemmUniversalIN4cute5tupleIJiiiiEEENS1_10collective13CollectiveMmaINS1_35MainloopSm100TmaUmmaWarpSpecializedILi5ELi2ELi4ENS5_IJNS4_1CILi1EEESB_SB_EEEEENS5_IJNSA_ILi64EEENSA_ILi128EEENSA_ILi32EEEEEENS_12float_e5m2_tENS5_IJlSB_lEEESI_SJ_NS4_8TiledMMAINS4_8MMA_AtomIJNS4_10MMA_TraitsINS4_19SM100_MMA_F8F6F4_SSEJSI_SI_fSE_SF_NS4_17integral_constantINS4_4UMMA5MajorELSQ_0EEESR_NSO_INSP_7ScaleInELSS_0EEEST_EEEEEENS4_6LayoutISC_NS5_IJNSA_ILi0EEESX_SX_EEEEENS5_IJNS4_10UnderscoreES10_S10_EEEEENS4_13SM90_TMA_LOADENS4_14ComposedLayoutINS4_7SwizzleILi1ELi4ELi3EEENS4_18smem_ptr_flag_bitsILi8EEENSW_INS5_IJNSA_ILi8EEESG_EEENS5_IJSG_SB_EEEEEEEvNS4_8identityES13_S1D_vS1E_EENS_8epilogue10collective18CollectiveEpilogueINS1G_23Sm100TmaWarpSpecializedILi2ELi2ELi32ELb0ELb0EEEJSH_NS5_IJNSW_ISE_SB_EES1L_EEESI_SJ_SI_SJ_NS1G_6fusion15FusionCallbacksIS1K_NS1N_17LinearCombinationISI_fSI_fLNS_15FloatRoundStyleE2EEESH_S1M_JEEENS4_5SM1004TMEM4LOAD26SM100_TMEM_LOAD_16dp32b32xES13_NS14_INS15_ILi2ELi4ELi3EEES18_NSW_INS5_IJS19_SE_EEENS5_IJSE_SB_EEEEEEENS4_39AutoVectorizingCopyWithAssumedAlignmentILi128EEENS4_14SM90_TMA_STOREES21_S23_S23_EEEvvEEEEvNT_6ParamsE,"aw",@nobits
	.sectionflags	@""
	.align	16
	.zero		1024


//--------------------- .nv.shared.reserved.0     --------------------------
	.section	.nv.shared.reserved.0,"aw",@nobits
	.weak		__nv_reservedSMEM_offset_0_alias
	.size		__nv_reservedSMEM_offset_0_alias, 0, 64
	.other		__nv_reservedSMEM_offset_0_alias,@"STO_CUDA_RESERVED_SHARED STV_DEFAULT"
__nv_reservedSMEM_offset_0_alias:
	.zero		0
.nv.shared.reserved.0:
	.zero		64
	.weak		__nv_reservedSMEM_tcgen05_partition
	.type		__nv_reservedSMEM_tcgen05_partition,@object
	.size		__nv_reservedSMEM_tcgen05_partition,(.L_0 - __nv_reservedSMEM_tcgen05_partition)
__nv_reservedSMEM_tcgen05_partition:
	.zero		32
.L_0:


//--------------------- .nv.global                --------------------------
	.section	.nv.global,"aw",@nobits
.nv.global:
	.type		_ZN40_INTERNAL_2a9327f6_4_k_cu_fad69c0d_245894cute1_E,@object
	.size		_ZN40_INTERNAL_2a9327f6_4_k_cu_fad69c0d_245894cute1_E,(_ZN40_INTERNAL_2a9327f6_4_k_cu_fad69c0d_245894cuda3std3__45__cpo6cbeginE - _ZN40_INTERNAL_2a9327f6_4_k_cu_fad69c0d_245894cute1_E)
_ZN40_INTERNAL_2a9327f6_4_k_cu_fad69c0d_245894cute1_E:
	.zero		1
	.type		_ZN40_INTERNAL_2a9327f6_4_k_cu_fad69c0d_245894cuda3std3__45__cpo6cbeginE,@object
	.size		_ZN40_INTERNAL_2a9327f6_4_k_cu_fad69c0d_245894cuda3std3__45__cpo6cbeginE,(_ZN40_INTERNAL_2a9327f6_4_k_cu_fad69c0d_245894cuda3std3__48in_placeE - _ZN40_INTERNAL_2a9327f6_4_k_cu_fad69c0d_245894cuda3std3__45__cpo6cbeginE)
_ZN40_INTERNAL_2a9327f6_4_k_cu_fad69c0d_245894cuda3std3__45__cpo6cbeginE:
	.zero		1
	.type		_ZN40_INTERNAL_2a9327f6_4_k_cu_fad69c0d_245894cuda3std3__48in_placeE,@object
	.size		_ZN40_INTERNAL_2a9327f6_4_k_cu_fad69c0d_245894cuda3std3__48in_placeE,(_ZN40_INTERNAL_2a9327f6_4_k_cu_fad69c0d_245894cuda3std6ranges3__45__cpo9iter_moveE - _ZN40_INTERNAL_2a9327f6_4_k_cu_fad69c0d_245894cuda3std3__48in_placeE)
_ZN40_INTERNAL_2a9327f6_4_k_cu_fad69c0d_245894cuda3std3__48in_placeE:
	.zero		1
	.type		_ZN40_INTERNAL_2a9327f6_4_k_cu_fad69c0d_245894cuda3std6ranges3__45__cpo9iter_moveE,@object
	.size		_ZN40_INTERNAL_2a9327f6_4_k_cu_fad69c0d_245894cuda3std6ranges3__45__cpo9iter_moveE,(_ZN40_INTERNAL_2a9327f6_4_k_cu_fad69c0d_245894cuda3std3__45__cpo5beginE - _ZN40_INTERNAL_2a9327f6_4_k_cu_fad69c0d_245894cuda3std6ranges3__45__cpo9iter_moveE)
_ZN40_INTERNAL_2a9327f6_4_k_cu_fad69c0d_245894cuda3std6ranges3__45__cpo9iter_moveE:
	.zero		1
	.type		_ZN40_INTERNAL_2a9327f6_4_k_cu_fad69c0d_245894cuda3std3__45__cpo5beginE,@object
	.size		_ZN40_INTERNAL_2a9327f6_4_k_cu_fad69c0d_245894cuda3std3__45__cpo5beginE,(_ZN40_INTERNAL_2a9327f6_4_k_cu_fad69c0d_245894cuda3std3__442_GLOBAL__N__2a9327f6_4_k_cu_fad69c0d_245896ignoreE - _ZN40_INTERNAL_2a9327f6_4_k_cu_fad69c0d_245894cuda3std3__45__cpo5beginE)
_ZN40_INTERNAL_2a9327f6_4_k_cu_fad69c0d_245894cuda3std3__45__cpo5beginE:
	.zero		1
	.type		_ZN40_INTERNAL_2a9327f6_4_k_cu_fad69c0d_245894cuda3std3__442_GLOBAL__N__2a9327f6_4_k_cu_fad69c0d_245896ignoreE,@object
	.size		_ZN40_INTERNAL_2a9327f6_4_k_cu_fad69c0d_245894cuda3std3__442_GLOBAL__N__2a9327f6_4_k_cu_fad69c0d_245896ignoreE,(_ZN40_INTERNAL_2a9327f6_4_k_cu_fad69c0d_245894cute7productE - _ZN40_INTERNAL_2a9327f6_4_k_cu_fad69c0d_245894cuda3std3__442_GLOBAL__N__2a9327f6_4_k_cu_fad69c0d_245896ignoreE)
_ZN40_INTERNAL_2a9327f6_4_k_cu_fad69c0d_245894cuda3std3__442_GLOBAL__N__2a9327f6_4_k_cu_fad69c0d_245896ignoreE:
	.zero		1
	.type		_ZN40_INTERNAL_2a9327f6_4_k_cu_fad69c0d_245894cute7productE,@object
	.size		_ZN40_INTERNAL_2a9327f6_4_k_cu_fad69c0d_245894cute7productE,(_ZN40_INTERNAL_2a9327f6_4_k_cu_fad69c0d_245894cuda3std3__45__cpo3endE - _ZN40_INTERNAL_2a9327f6_4_k_cu_fad69c0d_245894cute7productE)
_ZN40_INTERNAL_2a9327f6_4_k_cu_fad69c0d_245894cute7productE:
	.zero		1
	.type		_ZN40_INTERNAL_2a9327f6_4_k_cu_fad69c0d_245894cuda3std3__45__cpo3endE,@object
	.size		_ZN40_INTERNAL_2a9327f6_4_k_cu_fad69c0d_245894cuda3std3__45__cpo3endE,(_ZN40_INTERNAL_2a9327f6_4_k_cu_fad69c0d_245894cuda3std3__419piecewise_constructE - _ZN40_INTERNAL_2a9327f6_4_k_cu_fad69c0d_245894cuda3std3__45__cpo3endE)
_ZN40_INTERNAL_2a9327f6_4_k_cu_fad69c0d_245894cuda3std3__45__cpo3endE:
	.zero		1
	.type		_ZN40_INTERNAL_2a9327f6_4_k_cu_fad69c0d_245894cuda3std3__419piecewise_constructE,@object
	.size		_ZN40_INTERNAL_2a9327f6_4_k_cu_fad69c0d_245894cuda3std3__419piecewise_constructE,(_ZN40_INTERNAL_2a9327f6_4_k_cu_fad69c0d_245894cuda3std3__45__cpo4cendE - _ZN40_INTERNAL_2a9327f6_4_k_cu_fad69c0d_245894cuda3std3__419piecewise_constructE)
_ZN40_INTERNAL_2a9327f6_4_k_cu_fad69c0d_245894cuda3std3__419piecewise_constructE:
	.zero		1
	.type		_ZN40_INTERNAL_2a9327f6_4_k_cu_fad69c0d_245894cuda3std3__45__cpo4cendE,@object
	.size		_ZN40_INTERNAL_2a9327f6_4_k_cu_fad69c0d_245894cuda3std3__45__cpo4cendE,(_ZN40_INTERNAL_2a9327f6_4_k_cu_fad69c0d_245894cuda3std6ranges3__45__cpo4swapE - _ZN40_INTERNAL_2a9327f6_4_k_cu_fad69c0d_245894cuda3std3__45__cpo4cendE)
_ZN40_INTERNAL_2a9327f6_4_k_cu_fad69c0d_245894cuda3std3__45__cpo4cendE:
	.zero		1
	.type		_ZN40_INTERNAL_2a9327f6_4_k_cu_fad69c0d_245894cuda3std6ranges3__45__cpo4swapE,@object
	.size		_ZN40_INTERNAL_2a9327f6_4_k_cu_fad69c0d_245894cuda3std6ranges3__45__cpo4swapE,(.L_10 - _ZN40_INTERNAL_2a9327f6_4_k_cu_fad69c0d_245894cuda3std6ranges3__45__cpo4swapE)
_ZN40_INTERNAL_2a9327f6_4_k_cu_fad69c0d_245894cuda3std6ranges3__45__cpo4swapE:
	.zero		1
.L_10:


//--------------------- .nv.constant0._ZN7cutlass13device_kernelINS_4gemm6kernel13GemmUniversalIN4cute5tupleIJiiiiEEENS1_10collective13CollectiveMmaINS1_35MainloopSm100TmaUmmaWarpSpecializedILi5ELi2ELi4ENS5_IJNS4_1CILi1EEESB_SB_EEEEENS5_IJNSA_ILi64EEENSA_ILi128EEENSA_ILi32EEEEEENS_12float_e5m2_tENS5_IJlSB_lEEESI_SJ_NS4_8TiledMMAINS4_8MMA_AtomIJNS4_10MMA_TraitsINS4_19SM100_MMA_F8F6F4_SSEJSI_SI_fSE_SF_NS4_17integral_constantINS4_4UMMA5MajorELSQ_0EEESR_NSO_INSP_7ScaleInELSS_0EEEST_EEEEEENS4_6LayoutISC_NS5_IJNSA_ILi0EEESX_SX_EEEEENS5_IJNS4_10UnderscoreES10_S10_EEEEENS4_13SM90_TMA_LOADENS4_14ComposedLayoutINS4_7SwizzleILi1ELi4ELi3EEENS4_18smem_ptr_flag_bitsILi8EEENSW_INS5_IJNSA_ILi8EEESG_EEENS5_IJSG_SB_EEEEEEEvNS4_8identityES13_S1D_vS1E_EENS_8epilogue10collective18CollectiveEpilogueINS1G_23Sm100TmaWarpSpecializedILi2ELi2ELi32ELb0ELb0EEEJSH_NS5_IJNSW_ISE_SB_EES1L_EEESI_SJ_SI_SJ_NS1G_6fusion15FusionCallbacksIS1K_NS1N_17LinearCombinationISI_fSI_fLNS_15FloatRoundStyleE2EEESH_S1M_JEEENS4_5SM1004TMEM4LOAD26SM100_TMEM_LOAD_16dp32b32xES13_NS14_INS15_ILi2ELi4ELi3EEES18_NSW_INS5_IJS19_SE_EEENS5_IJSE_SB_EEEEEEENS4_39AutoVectorizingCopyWithAssumedAlignmentILi128EEENS4_14SM90_TMA_STOREES21_S23_S23_EEEvvEEEEvNT_6ParamsE --------------------------
	.section	.nv.constant0._ZN7cutlass13device_kernelINS_4gemm6kernel13GemmUniversalIN4cute5tupleIJiiiiEEENS1_10collective13CollectiveMmaINS1_35MainloopSm100TmaUmmaWarpSpecializedILi5ELi2ELi4ENS5_IJNS4_1CILi1EEESB_SB_EEEEENS5_IJNSA_ILi64EEENSA_ILi128EEENSA_ILi32EEEEEENS_12float_e5m2_tENS5_IJlSB_lEEESI_SJ_NS4_8TiledMMAINS4_8MMA_AtomIJNS4_10MMA_TraitsINS4_19SM100_MMA_F8F6F4_SSEJSI_SI_fSE_SF_NS4_17integral_constantINS4_4UMMA5MajorELSQ_0EEESR_NSO_INSP_7ScaleInELSS_0EEEST_EEEEEENS4_6LayoutISC_NS5_IJNSA_ILi0EEESX_SX_EEEEENS5_IJNS4_10UnderscoreES10_S10_EEEEENS4_13SM90_TMA_LOADENS4_14ComposedLayoutINS4_7SwizzleILi1ELi4ELi3EEENS4_18smem_ptr_flag_bitsILi8EEENSW_INS5_IJNSA_ILi8EEESG_EEENS5_IJSG_SB_EEEEEEEvNS4_8identityES13_S1D_vS1E_EENS_8epilogue10collective18CollectiveEpilogueINS1G_23Sm100TmaWarpSpecializedILi2ELi2ELi32ELb0ELb0EEEJSH_NS5_IJNSW_ISE_SB_EES1L_EEESI_SJ_SI_SJ_NS1G_6fusion15FusionCallbacksIS1K_NS1N_17LinearCombinationISI_fSI_fLNS_15FloatRoundStyleE2EEESH_S1M_JEEENS4_5SM1004TMEM4LOAD26SM100_TMEM_LOAD_16dp32b32xES13_NS14_INS15_ILi2ELi4ELi3EEES18_NSW_INS5_IJS19_SE_EEENS5_IJSE_SB_EEEEEEENS4_39AutoVectorizingCopyWithAssumedAlignmentILi128EEENS4_14SM90_TMA_STOREES21_S23_S23_EEEvvEEEEvNT_6ParamsE,"a",@progbits
	.sectionflags	@""
	.align	4
.nv.constant0._ZN7cutlass13device_kernelINS_4gemm6kernel13GemmUniversalIN4cute5tupleIJiiiiEEENS1_10collective13CollectiveMmaINS1_35MainloopSm100TmaUmmaWarpSpecializedILi5ELi2ELi4ENS5_IJNS4_1CILi1EEESB_SB_EEEEENS5_IJNSA_ILi64EEENSA_ILi128EEENSA_ILi32EEEEEENS_12float_e5m2_tENS5_IJlSB_lEEESI_SJ_NS4_8TiledMMAINS4_8MMA_AtomIJNS4_10MMA_TraitsINS4_19SM100_MMA_F8F6F4_SSEJSI_SI_fSE_SF_NS4_17integral_constantINS4_4UMMA5MajorELSQ_0EEESR_NSO_INSP_7ScaleInELSS_0EEEST_EEEEEENS4_6LayoutISC_NS5_IJNSA_ILi0EEESX_SX_EEEEENS5_IJNS4_10UnderscoreES10_S10_EEEEENS4_13SM90_TMA_LOADENS4_14ComposedLayoutINS4_7SwizzleILi1ELi4ELi3EEENS4_18smem_ptr_flag_bitsILi8EEENSW_INS5_IJNSA_ILi8EEESG_EEENS5_IJSG_SB_EEEEEEEvNS4_8identityES13_S1D_vS1E_EENS_8epilogue10collective18CollectiveEpilogueINS1G_23Sm100TmaWarpSpecializedILi2ELi2ELi32ELb0ELb0EEEJSH_NS5_IJNSW_ISE_SB_EES1L_EEESI_SJ_SI_SJ_NS1G_6fusion15FusionCallbacksIS1K_NS1N_17LinearCombinationISI_fSI_fLNS_15FloatRoundStyleE2EEESH_S1M_JEEENS4_5SM1004TMEM4LOAD26SM100_TMEM_LOAD_16dp32b32xES13_NS14_INS15_ILi2ELi4ELi3EEES18_NSW_INS5_IJS19_SE_EEENS5_IJSE_SB_EEEEEEENS4_39AutoVectorizingCopyWithAssumedAlignmentILi128EEENS4_14SM90_TMA_STOREES21_S23_S23_EEEvvEEEEvNT_6ParamsE:
	.zero		2944


//--------------------- SYMBOLS --------------------------

	.type		.nv.reservedSmem.offset0,@object
	.size		.nv.reservedSmem.offset0,0x4
	.type		.nv.reservedSmem.cap,@object
	.size		.nv.reservedSmem.cap,0x4
	.type		__assertfail,@function
